//
// Generated by NVIDIA NVVM Compiler
//
// Compiler Build ID: CL-36424714
// Cuda compilation tools, release 13.0, V13.0.88
// Based on NVVM 20.0.0
//

.version 9.0
.target sm_100
.address_size 64

	// .globl	_Z18aes256_encrypt_ecbPhmS_
.const .align 1 .b8 sbox[256] = {99, 124, 119, 123, 242, 107, 111, 197, 48, 1, 103, 43, 254, 215, 171, 118, 202, 130, 201, 125, 250, 89, 71, 240, 173, 212, 162, 175, 156, 164, 114, 192, 183, 253, 147, 38, 54, 63, 247, 204, 52, 165, 229, 241, 113, 216, 49, 21, 4, 199, 35, 195, 24, 150, 5, 154, 7, 18, 128, 226, 235, 39, 178, 117, 9, 131, 44, 26, 27, 110, 90, 160, 82, 59, 214, 179, 41, 227, 47, 132, 83, 209, 0, 237, 32, 252, 177, 91, 106, 203, 190, 57, 74, 76, 88, 207, 208, 239, 170, 251, 67, 77, 51, 133, 69, 249, 2, 127, 80, 60, 159, 168, 81, 163, 64, 143, 146, 157, 56, 245, 188, 182, 218, 33, 16, 255, 243, 210, 205, 12, 19, 236, 95, 151, 68, 23, 196, 167, 126, 61, 100, 93, 25, 115, 96, 129, 79, 220, 34, 42, 144, 136, 70, 238, 184, 20, 222, 94, 11, 219, 224, 50, 58, 10, 73, 6, 36, 92, 194, 211, 172, 98, 145, 149, 228, 121, 231, 200, 55, 109, 141, 213, 78, 169, 108, 86, 244, 234, 101, 122, 174, 8, 186, 120, 37, 46, 28, 166, 180, 198, 232, 221, 116, 31, 75, 189, 139, 138, 112, 62, 181, 102, 72, 3, 246, 14, 97, 53, 87, 185, 134, 193, 29, 158, 225, 248, 152, 17, 105, 217, 142, 148, 155, 30, 135, 233, 206, 85, 40, 223, 140, 161, 137, 13, 191, 230, 66, 104, 65, 153, 45, 15, 176, 84, 187, 22};
.const .align 1 .b8 sboxinv[256] = {82, 9, 106, 213, 48, 54, 165, 56, 191, 64, 163, 158, 129, 243, 215, 251, 124, 227, 57, 130, 155, 47, 255, 135, 52, 142, 67, 68, 196, 222, 233, 203, 84, 123, 148, 50, 166, 194, 35, 61, 238, 76, 149, 11, 66, 250, 195, 78, 8, 46, 161, 102, 40, 217, 36, 178, 118, 91, 162, 73, 109, 139, 209, 37, 114, 248, 246, 100, 134, 104, 152, 22, 212, 164, 92, 204, 93, 101, 182, 146, 108, 112, 72, 80, 253, 237, 185, 218, 94, 21, 70, 87, 167, 141, 157, 132, 144, 216, 171, 0, 140, 188, 211, 10, 247, 228, 88, 5, 184, 179, 69, 6, 208, 44, 30, 143, 202, 63, 15, 2, 193, 175, 189, 3, 1, 19, 138, 107, 58, 145, 17, 65, 79, 103, 220, 234, 151, 242, 207, 206, 240, 180, 230, 115, 150, 172, 116, 34, 231, 173, 53, 133, 226, 249, 55, 232, 28, 117, 223, 110, 71, 241, 26, 113, 29, 41, 197, 137, 111, 183, 98, 14, 170, 24, 190, 27, 252, 86, 62, 75, 198, 210, 121, 32, 154, 219, 192, 254, 120, 205, 90, 244, 31, 221, 168, 51, 136, 7, 199, 49, 177, 18, 16, 89, 39, 128, 236, 95, 96, 81, 127, 169, 25, 181, 74, 13, 45, 229, 122, 159, 147, 201, 156, 239, 160, 224, 59, 77, 174, 42, 245, 176, 200, 235, 187, 60, 131, 83, 153, 97, 23, 43, 4, 126, 186, 119, 214, 38, 225, 105, 20, 99, 85, 33, 12, 125};

.visible .entry _Z18aes256_encrypt_ecbPhmS_(
	.param .u64 .ptr .align 1 _Z18aes256_encrypt_ecbPhmS__param_0,
	.param .u64 _Z18aes256_encrypt_ecbPhmS__param_1,
	.param .u64 .ptr .align 1 _Z18aes256_encrypt_ecbPhmS__param_2
)
{
	.reg .pred 	%p<19>;
	.reg .b16 	%rs<299>;
	.reg .b32 	%r<11>;
	.reg .b64 	%rd<116>;

	ld.param.u64 	%rd6, [_Z18aes256_encrypt_ecbPhmS__param_1];
	ld.param.u64 	%rd5, [_Z18aes256_encrypt_ecbPhmS__param_2];
	cvta.to.global.u64 	%rd1, %rd5;
	mov.u32 	%r1, %ctaid.x;
	shl.b32 	%r2, %r1, 13;
	mov.u32 	%r3, %tid.x;
	shl.b32 	%r4, %r3, 4;
	add.s32 	%r5, %r2, %r4;
	cvt.u64.u32 	%rd2, %r5;
	setp.le.u64 	%p1, %rd6, %rd2;
	@%p1 bra 	$L__BB0_4;
	ld.param.u64 	%rd113, [_Z18aes256_encrypt_ecbPhmS__param_0];
	cvta.to.global.u64 	%rd7, %rd113;
	add.s64 	%rd8, %rd7, %rd2;
	ld.global.u8 	%rs52, [%rd8];
	ld.global.u8 	%rs53, [%rd8+1];
	ld.global.u8 	%rs54, [%rd8+2];
	ld.global.u8 	%rs55, [%rd8+3];
	ld.global.u8 	%rs56, [%rd8+4];
	ld.global.u8 	%rs57, [%rd8+5];
	ld.global.u8 	%rs58, [%rd8+6];
	ld.global.u8 	%rs59, [%rd8+7];
	ld.global.u8 	%rs60, [%rd8+8];
	ld.global.u8 	%rs61, [%rd8+9];
	ld.global.u8 	%rs62, [%rd8+10];
	ld.global.u8 	%rs63, [%rd8+11];
	ld.global.u8 	%rs64, [%rd8+12];
	ld.global.u8 	%rs65, [%rd8+13];
	ld.global.u8 	%rs66, [%rd8+14];
	ld.global.u8 	%rs67, [%rd8+15];
	ld.global.u8 	%rs68, [%rd1+15];
	xor.b16  	%rs282, %rs67, %rs68;
	ld.global.u8 	%rs69, [%rd1+14];
	xor.b16  	%rs283, %rs66, %rs69;
	ld.global.u8 	%rs70, [%rd1+13];
	xor.b16  	%rs284, %rs65, %rs70;
	ld.global.u8 	%rs71, [%rd1+12];
	xor.b16  	%rs285, %rs64, %rs71;
	ld.global.u8 	%rs72, [%rd1+11];
	xor.b16  	%rs286, %rs63, %rs72;
	ld.global.u8 	%rs73, [%rd1+10];
	xor.b16  	%rs287, %rs62, %rs73;
	ld.global.u8 	%rs74, [%rd1+9];
	xor.b16  	%rs288, %rs61, %rs74;
	ld.global.u8 	%rs75, [%rd1+8];
	xor.b16  	%rs289, %rs60, %rs75;
	ld.global.u8 	%rs76, [%rd1+7];
	xor.b16  	%rs290, %rs59, %rs76;
	ld.global.u8 	%rs77, [%rd1+6];
	xor.b16  	%rs291, %rs58, %rs77;
	ld.global.u8 	%rs78, [%rd1+5];
	xor.b16  	%rs292, %rs57, %rs78;
	ld.global.u8 	%rs79, [%rd1+4];
	xor.b16  	%rs293, %rs56, %rs79;
	ld.global.u8 	%rs80, [%rd1+3];
	xor.b16  	%rs294, %rs55, %rs80;
	ld.global.u8 	%rs81, [%rd1+2];
	xor.b16  	%rs295, %rs54, %rs81;
	ld.global.u8 	%rs82, [%rd1+1];
	xor.b16  	%rs296, %rs53, %rs82;
	ld.global.u8 	%rs83, [%rd1];
	xor.b16  	%rs297, %rs52, %rs83;
	mov.b16 	%rs298, 1;
	mov.u64 	%rd11, sbox;
$L__BB0_2:
	ld.param.u64 	%rd115, [_Z18aes256_encrypt_ecbPhmS__param_2];
	cvt.u64.u16 	%rd9, %rs297;
	and.b64  	%rd10, %rd9, 255;
	add.s64 	%rd12, %rd11, %rd10;
	ld.const.u8 	%rs84, [%rd12];
	cvt.u64.u16 	%rd13, %rs296;
	and.b64  	%rd14, %rd13, 255;
	add.s64 	%rd15, %rd11, %rd14;
	ld.const.u8 	%rs85, [%rd15];
	cvt.u64.u16 	%rd16, %rs295;
	and.b64  	%rd17, %rd16, 255;
	add.s64 	%rd18, %rd11, %rd17;
	ld.const.u8 	%rs86, [%rd18];
	cvt.u64.u16 	%rd19, %rs294;
	and.b64  	%rd20, %rd19, 255;
	add.s64 	%rd21, %rd11, %rd20;
	ld.const.u8 	%rs87, [%rd21];
	cvt.u64.u16 	%rd22, %rs293;
	and.b64  	%rd23, %rd22, 255;
	add.s64 	%rd24, %rd11, %rd23;
	ld.const.u8 	%rs88, [%rd24];
	cvt.u64.u16 	%rd25, %rs292;
	and.b64  	%rd26, %rd25, 255;
	add.s64 	%rd27, %rd11, %rd26;
	ld.const.u8 	%rs89, [%rd27];
	cvt.u64.u16 	%rd28, %rs291;
	and.b64  	%rd29, %rd28, 255;
	add.s64 	%rd30, %rd11, %rd29;
	ld.const.u8 	%rs90, [%rd30];
	cvt.u64.u16 	%rd31, %rs290;
	and.b64  	%rd32, %rd31, 255;
	add.s64 	%rd33, %rd11, %rd32;
	ld.const.u8 	%rs91, [%rd33];
	cvt.u64.u16 	%rd34, %rs289;
	and.b64  	%rd35, %rd34, 255;
	add.s64 	%rd36, %rd11, %rd35;
	ld.const.u8 	%rs92, [%rd36];
	cvt.u64.u16 	%rd37, %rs288;
	and.b64  	%rd38, %rd37, 255;
	add.s64 	%rd39, %rd11, %rd38;
	ld.const.u8 	%rs93, [%rd39];
	cvt.u64.u16 	%rd40, %rs287;
	and.b64  	%rd41, %rd40, 255;
	add.s64 	%rd42, %rd11, %rd41;
	ld.const.u8 	%rs94, [%rd42];
	cvt.u64.u16 	%rd43, %rs286;
	and.b64  	%rd44, %rd43, 255;
	add.s64 	%rd45, %rd11, %rd44;
	ld.const.u8 	%rs95, [%rd45];
	cvt.u64.u16 	%rd46, %rs285;
	and.b64  	%rd47, %rd46, 255;
	add.s64 	%rd48, %rd11, %rd47;
	ld.const.u8 	%rs96, [%rd48];
	cvt.u64.u16 	%rd49, %rs284;
	and.b64  	%rd50, %rd49, 255;
	add.s64 	%rd51, %rd11, %rd50;
	ld.const.u8 	%rs97, [%rd51];
	cvt.u64.u16 	%rd52, %rs283;
	and.b64  	%rd53, %rd52, 255;
	add.s64 	%rd54, %rd11, %rd53;
	ld.const.u8 	%rs98, [%rd54];
	cvt.u64.u16 	%rd55, %rs282;
	and.b64  	%rd56, %rd55, 255;
	add.s64 	%rd57, %rd11, %rd56;
	ld.const.u8 	%rs99, [%rd57];
	xor.b16  	%rs100, %rs89, %rs84;
	cvt.s16.s8 	%rs101, %rs100;
	xor.b16  	%rs102, %rs100, %rs94;
	xor.b16  	%rs103, %rs102, %rs99;
	shl.b16 	%rs104, %rs100, 1;
	xor.b16  	%rs105, %rs104, 27;
	setp.lt.s16 	%p2, %rs101, 0;
	selp.b16 	%rs106, %rs105, %rs104, %p2;
	xor.b16  	%rs107, %rs94, %rs89;
	cvt.s16.s8 	%rs108, %rs107;
	shl.b16 	%rs109, %rs107, 1;
	xor.b16  	%rs110, %rs109, 27;
	setp.lt.s16 	%p3, %rs108, 0;
	selp.b16 	%rs111, %rs110, %rs109, %p3;
	xor.b16  	%rs112, %rs99, %rs94;
	cvt.s16.s8 	%rs113, %rs112;
	shl.b16 	%rs114, %rs112, 1;
	xor.b16  	%rs115, %rs114, 27;
	setp.lt.s16 	%p4, %rs113, 0;
	selp.b16 	%rs116, %rs115, %rs114, %p4;
	xor.b16  	%rs117, %rs99, %rs84;
	cvt.s16.s8 	%rs118, %rs117;
	shl.b16 	%rs119, %rs117, 1;
	xor.b16  	%rs120, %rs119, 27;
	setp.lt.s16 	%p5, %rs118, 0;
	selp.b16 	%rs121, %rs120, %rs119, %p5;
	xor.b16  	%rs122, %rs93, %rs88;
	cvt.s16.s8 	%rs123, %rs122;
	xor.b16  	%rs124, %rs122, %rs98;
	xor.b16  	%rs125, %rs124, %rs87;
	shl.b16 	%rs126, %rs122, 1;
	xor.b16  	%rs127, %rs126, 27;
	setp.lt.s16 	%p6, %rs123, 0;
	selp.b16 	%rs128, %rs127, %rs126, %p6;
	xor.b16  	%rs129, %rs98, %rs93;
	cvt.s16.s8 	%rs130, %rs129;
	shl.b16 	%rs131, %rs129, 1;
	xor.b16  	%rs132, %rs131, 27;
	setp.lt.s16 	%p7, %rs130, 0;
	selp.b16 	%rs133, %rs132, %rs131, %p7;
	xor.b16  	%rs134, %rs87, %rs98;
	cvt.s16.s8 	%rs135, %rs134;
	shl.b16 	%rs136, %rs134, 1;
	xor.b16  	%rs137, %rs136, 27;
	setp.lt.s16 	%p8, %rs135, 0;
	selp.b16 	%rs138, %rs137, %rs136, %p8;
	xor.b16  	%rs139, %rs87, %rs88;
	cvt.s16.s8 	%rs140, %rs139;
	shl.b16 	%rs141, %rs139, 1;
	xor.b16  	%rs142, %rs141, 27;
	setp.lt.s16 	%p9, %rs140, 0;
	selp.b16 	%rs143, %rs142, %rs141, %p9;
	xor.b16  	%rs144, %rs97, %rs92;
	cvt.s16.s8 	%rs145, %rs144;
	xor.b16  	%rs146, %rs144, %rs86;
	xor.b16  	%rs147, %rs146, %rs91;
	shl.b16 	%rs148, %rs144, 1;
	xor.b16  	%rs149, %rs148, 27;
	setp.lt.s16 	%p10, %rs145, 0;
	selp.b16 	%rs150, %rs149, %rs148, %p10;
	xor.b16  	%rs151, %rs86, %rs97;
	cvt.s16.s8 	%rs152, %rs151;
	shl.b16 	%rs153, %rs151, 1;
	xor.b16  	%rs154, %rs153, 27;
	setp.lt.s16 	%p11, %rs152, 0;
	selp.b16 	%rs155, %rs154, %rs153, %p11;
	xor.b16  	%rs156, %rs91, %rs86;
	cvt.s16.s8 	%rs157, %rs156;
	shl.b16 	%rs158, %rs156, 1;
	xor.b16  	%rs159, %rs158, 27;
	setp.lt.s16 	%p12, %rs157, 0;
	selp.b16 	%rs160, %rs159, %rs158, %p12;
	xor.b16  	%rs161, %rs91, %rs92;
	cvt.s16.s8 	%rs162, %rs161;
	shl.b16 	%rs163, %rs161, 1;
	xor.b16  	%rs164, %rs163, 27;
	setp.lt.s16 	%p13, %rs162, 0;
	selp.b16 	%rs165, %rs164, %rs163, %p13;
	xor.b16  	%rs166, %rs85, %rs96;
	cvt.s16.s8 	%rs167, %rs166;
	xor.b16  	%rs168, %rs166, %rs90;
	xor.b16  	%rs169, %rs168, %rs95;
	shl.b16 	%rs170, %rs166, 1;
	xor.b16  	%rs171, %rs170, 27;
	setp.lt.s16 	%p14, %rs167, 0;
	selp.b16 	%rs172, %rs171, %rs170, %p14;
	xor.b16  	%rs173, %rs90, %rs85;
	cvt.s16.s8 	%rs174, %rs173;
	shl.b16 	%rs175, %rs173, 1;
	xor.b16  	%rs176, %rs175, 27;
	setp.lt.s16 	%p15, %rs174, 0;
	selp.b16 	%rs177, %rs176, %rs175, %p15;
	xor.b16  	%rs178, %rs95, %rs90;
	cvt.s16.s8 	%rs179, %rs178;
	shl.b16 	%rs180, %rs178, 1;
	xor.b16  	%rs181, %rs180, 27;
	setp.lt.s16 	%p16, %rs179, 0;
	selp.b16 	%rs182, %rs181, %rs180, %p16;
	xor.b16  	%rs183, %rs95, %rs96;
	cvt.s16.s8 	%rs184, %rs183;
	shl.b16 	%rs185, %rs183, 1;
	xor.b16  	%rs186, %rs185, 27;
	setp.lt.s16 	%p17, %rs184, 0;
	selp.b16 	%rs187, %rs186, %rs185, %p17;
	and.b16  	%rs188, %rs298, 255;
	shl.b16 	%rs189, %rs298, 4;
	cvt.u64.u16 	%rd58, %rs189;
	and.b64  	%rd59, %rd58, 240;
	cvta.to.global.u64 	%rd3, %rd115;
	add.s64 	%rd60, %rd3, %rd59;
	ld.global.u8 	%rs190, [%rd60+15];
	xor.b16  	%rs191, %rs187, %rs190;
	xor.b16  	%rs282, %rs191, %rs168;
	ld.global.u8 	%rs192, [%rd60+14];
	xor.b16  	%rs193, %rs182, %rs192;
	xor.b16  	%rs194, %rs193, %rs90;
	xor.b16  	%rs283, %rs194, %rs169;
	ld.global.u8 	%rs195, [%rd60+13];
	xor.b16  	%rs196, %rs177, %rs195;
	xor.b16  	%rs197, %rs196, %rs85;
	xor.b16  	%rs284, %rs197, %rs169;
	ld.global.u8 	%rs198, [%rd60+12];
	xor.b16  	%rs199, %rs172, %rs198;
	xor.b16  	%rs200, %rs199, %rs96;
	xor.b16  	%rs285, %rs200, %rs169;
	ld.global.u8 	%rs201, [%rd60+11];
	xor.b16  	%rs202, %rs165, %rs201;
	xor.b16  	%rs286, %rs202, %rs146;
	ld.global.u8 	%rs203, [%rd60+10];
	xor.b16  	%rs204, %rs160, %rs203;
	xor.b16  	%rs205, %rs204, %rs86;
	xor.b16  	%rs287, %rs205, %rs147;
	ld.global.u8 	%rs206, [%rd60+9];
	xor.b16  	%rs207, %rs155, %rs206;
	xor.b16  	%rs208, %rs207, %rs97;
	xor.b16  	%rs288, %rs208, %rs147;
	ld.global.u8 	%rs209, [%rd60+8];
	xor.b16  	%rs210, %rs150, %rs209;
	xor.b16  	%rs211, %rs210, %rs92;
	xor.b16  	%rs289, %rs211, %rs147;
	ld.global.u8 	%rs212, [%rd60+7];
	xor.b16  	%rs213, %rs143, %rs212;
	xor.b16  	%rs290, %rs213, %rs124;
	ld.global.u8 	%rs214, [%rd60+6];
	xor.b16  	%rs215, %rs138, %rs214;
	xor.b16  	%rs216, %rs215, %rs98;
	xor.b16  	%rs291, %rs216, %rs125;
	ld.global.u8 	%rs217, [%rd60+5];
	xor.b16  	%rs218, %rs133, %rs217;
	xor.b16  	%rs219, %rs218, %rs93;
	xor.b16  	%rs292, %rs219, %rs125;
	ld.global.u8 	%rs220, [%rd60+4];
	xor.b16  	%rs221, %rs128, %rs220;
	xor.b16  	%rs222, %rs221, %rs88;
	xor.b16  	%rs293, %rs222, %rs125;
	ld.global.u8 	%rs223, [%rd60+3];
	xor.b16  	%rs224, %rs121, %rs223;
	xor.b16  	%rs294, %rs224, %rs102;
	ld.global.u8 	%rs225, [%rd60+2];
	xor.b16  	%rs226, %rs116, %rs225;
	xor.b16  	%rs227, %rs226, %rs94;
	xor.b16  	%rs295, %rs227, %rs103;
	ld.global.u8 	%rs228, [%rd60+1];
	xor.b16  	%rs229, %rs111, %rs228;
	xor.b16  	%rs230, %rs229, %rs89;
	xor.b16  	%rs296, %rs230, %rs103;
	ld.global.u8 	%rs231, [%rd60];
	xor.b16  	%rs232, %rs106, %rs231;
	xor.b16  	%rs233, %rs232, %rs84;
	xor.b16  	%rs297, %rs233, %rs103;
	add.s16 	%rs298, %rs298, 1;
	setp.lt.u16 	%p18, %rs188, 13;
	@%p18 bra 	$L__BB0_2;
	ld.param.u64 	%rd114, [_Z18aes256_encrypt_ecbPhmS__param_0];
	cvt.u64.u16 	%rd61, %rs297;
	and.b64  	%rd62, %rd61, 255;
	mov.u64 	%rd63, sbox;
	add.s64 	%rd64, %rd63, %rd62;
	ld.const.u8 	%rs234, [%rd64];
	cvt.u64.u16 	%rd65, %rs296;
	and.b64  	%rd66, %rd65, 255;
	add.s64 	%rd67, %rd63, %rd66;
	ld.const.u8 	%rs235, [%rd67];
	cvt.u64.u16 	%rd68, %rs295;
	and.b64  	%rd69, %rd68, 255;
	add.s64 	%rd70, %rd63, %rd69;
	ld.const.u8 	%rs236, [%rd70];
	cvt.u64.u16 	%rd71, %rs294;
	and.b64  	%rd72, %rd71, 255;
	add.s64 	%rd73, %rd63, %rd72;
	ld.const.u8 	%rs237, [%rd73];
	cvt.u64.u16 	%rd74, %rs293;
	and.b64  	%rd75, %rd74, 255;
	add.s64 	%rd76, %rd63, %rd75;
	ld.const.u8 	%rs238, [%rd76];
	cvt.u64.u16 	%rd77, %rs292;
	and.b64  	%rd78, %rd77, 255;
	add.s64 	%rd79, %rd63, %rd78;
	ld.const.u8 	%rs239, [%rd79];
	cvt.u64.u16 	%rd80, %rs291;
	and.b64  	%rd81, %rd80, 255;
	add.s64 	%rd82, %rd63, %rd81;
	ld.const.u8 	%rs240, [%rd82];
	cvt.u64.u16 	%rd83, %rs290;
	and.b64  	%rd84, %rd83, 255;
	add.s64 	%rd85, %rd63, %rd84;
	ld.const.u8 	%rs241, [%rd85];
	cvt.u64.u16 	%rd86, %rs289;
	and.b64  	%rd87, %rd86, 255;
	add.s64 	%rd88, %rd63, %rd87;
	ld.const.u8 	%rs242, [%rd88];
	cvt.u64.u16 	%rd89, %rs288;
	and.b64  	%rd90, %rd89, 255;
	add.s64 	%rd91, %rd63, %rd90;
	ld.const.u8 	%rs243, [%rd91];
	cvt.u64.u16 	%rd92, %rs287;
	and.b64  	%rd93, %rd92, 255;
	add.s64 	%rd94, %rd63, %rd93;
	ld.const.u8 	%rs244, [%rd94];
	cvt.u64.u16 	%rd95, %rs286;
	and.b64  	%rd96, %rd95, 255;
	add.s64 	%rd97, %rd63, %rd96;
	ld.const.u8 	%rs245, [%rd97];
	cvt.u64.u16 	%rd98, %rs285;
	and.b64  	%rd99, %rd98, 255;
	add.s64 	%rd100, %rd63, %rd99;
	ld.const.u8 	%rs246, [%rd100];
	cvt.u64.u16 	%rd101, %rs284;
	and.b64  	%rd102, %rd101, 255;
	add.s64 	%rd103, %rd63, %rd102;
	ld.const.u8 	%rs247, [%rd103];
	cvt.u64.u16 	%rd104, %rs283;
	and.b64  	%rd105, %rd104, 255;
	add.s64 	%rd106, %rd63, %rd105;
	ld.const.u8 	%rs248, [%rd106];
	cvt.u64.u16 	%rd107, %rs282;
	and.b64  	%rd108, %rd107, 255;
	add.s64 	%rd109, %rd63, %rd108;
	ld.const.u8 	%rs249, [%rd109];
	ld.global.u8 	%rs250, [%rd3+239];
	xor.b16  	%rs251, %rs245, %rs250;
	ld.global.u8 	%rs252, [%rd3+238];
	xor.b16  	%rs253, %rs240, %rs252;
	ld.global.u8 	%rs254, [%rd3+237];
	xor.b16  	%rs255, %rs235, %rs254;
	ld.global.u8 	%rs256, [%rd3+236];
	xor.b16  	%rs257, %rs246, %rs256;
	ld.global.u8 	%rs258, [%rd3+235];
	xor.b16  	%rs259, %rs241, %rs258;
	ld.global.u8 	%rs260, [%rd3+234];
	xor.b16  	%rs261, %rs236, %rs260;
	ld.global.u8 	%rs262, [%rd3+233];
	xor.b16  	%rs263, %rs247, %rs262;
	ld.global.u8 	%rs264, [%rd3+232];
	xor.b16  	%rs265, %rs242, %rs264;
	ld.global.u8 	%rs266, [%rd3+231];
	xor.b16  	%rs267, %rs237, %rs266;
	ld.global.u8 	%rs268, [%rd3+230];
	xor.b16  	%rs269, %rs248, %rs268;
	ld.global.u8 	%rs270, [%rd3+229];
	xor.b16  	%rs271, %rs243, %rs270;
	ld.global.u8 	%rs272, [%rd3+228];
	xor.b16  	%rs273, %rs238, %rs272;
	ld.global.u8 	%rs274, [%rd3+227];
	xor.b16  	%rs275, %rs249, %rs274;
	ld.global.u8 	%rs276, [%rd3+226];
	xor.b16  	%rs277, %rs244, %rs276;
	ld.global.u8 	%rs278, [%rd3+225];
	xor.b16  	%rs279, %rs239, %rs278;
	ld.global.u8 	%rs280, [%rd3+224];
	xor.b16  	%rs281, %rs234, %rs280;
	cvta.to.global.u64 	%rd110, %rd114;
	mov.u32 	%r6, %ctaid.x;
	shl.b32 	%r7, %r6, 13;
	mov.u32 	%r8, %tid.x;
	shl.b32 	%r9, %r8, 4;
	add.s32 	%r10, %r7, %r9;
	cvt.u64.u32 	%rd111, %r10;
	add.s64 	%rd112, %rd110, %rd111;
	st.global.u8 	[%rd112], %rs281;
	st.global.u8 	[%rd112+1], %rs279;
	st.global.u8 	[%rd112+2], %rs277;
	st.global.u8 	[%rd112+3], %rs275;
	st.global.u8 	[%rd112+4], %rs273;
	st.global.u8 	[%rd112+5], %rs271;
	st.global.u8 	[%rd112+6], %rs269;
	st.global.u8 	[%rd112+7], %rs267;
	st.global.u8 	[%rd112+8], %rs265;
	st.global.u8 	[%rd112+9], %rs263;
	st.global.u8 	[%rd112+10], %rs261;
	st.global.u8 	[%rd112+11], %rs259;
	st.global.u8 	[%rd112+12], %rs257;
	st.global.u8 	[%rd112+13], %rs255;
	st.global.u8 	[%rd112+14], %rs253;
	st.global.u8 	[%rd112+15], %rs251;
	bar.sync 	0;
$L__BB0_4:
	ret;

}
	// .globl	_Z18aes256_decrypt_ecbPhmS_
.visible .entry _Z18aes256_decrypt_ecbPhmS_(
	.param .u64 .ptr .align 1 _Z18aes256_decrypt_ecbPhmS__param_0,
	.param .u64 _Z18aes256_decrypt_ecbPhmS__param_1,
	.param .u64 .ptr .align 1 _Z18aes256_decrypt_ecbPhmS__param_2
)
{
	.reg .pred 	%p<39>;
	.reg .b16 	%rs<408>;
	.reg .b32 	%r<6>;
	.reg .b64 	%rd<109>;

	ld.param.u64 	%rd4, [_Z18aes256_decrypt_ecbPhmS__param_0];
	ld.param.u64 	%rd5, [_Z18aes256_decrypt_ecbPhmS__param_1];
	ld.param.u64 	%rd6, [_Z18aes256_decrypt_ecbPhmS__param_2];
	cvta.to.global.u64 	%rd1, %rd6;
	mov.u32 	%r1, %ctaid.x;
	shl.b32 	%r2, %r1, 13;
	mov.u32 	%r3, %tid.x;
	shl.b32 	%r4, %r3, 4;
	add.s32 	%r5, %r2, %r4;
	cvt.u64.u32 	%rd2, %r5;
	setp.le.u64 	%p1, %rd5, %rd2;
	@%p1 bra 	$L__BB1_4;
	cvta.to.global.u64 	%rd7, %rd4;
	add.s64 	%rd3, %rd7, %rd2;
	ld.global.u8 	%rs52, [%rd3];
	ld.global.u8 	%rs53, [%rd3+1];
	ld.global.u8 	%rs54, [%rd3+2];
	ld.global.u8 	%rs55, [%rd3+3];
	ld.global.u8 	%rs56, [%rd3+4];
	ld.global.u8 	%rs57, [%rd3+5];
	ld.global.u8 	%rs58, [%rd3+6];
	ld.global.u8 	%rs59, [%rd3+7];
	ld.global.u8 	%rs60, [%rd3+8];
	ld.global.u8 	%rs61, [%rd3+9];
	ld.global.u8 	%rs62, [%rd3+10];
	ld.global.u8 	%rs63, [%rd3+11];
	ld.global.u8 	%rs64, [%rd3+12];
	ld.global.u8 	%rs65, [%rd3+13];
	ld.global.u8 	%rs66, [%rd3+14];
	ld.global.u8 	%rs67, [%rd3+15];
	ld.global.u8 	%rs68, [%rd1+239];
	xor.b16  	%rs391, %rs67, %rs68;
	ld.global.u8 	%rs69, [%rd1+238];
	xor.b16  	%rs392, %rs66, %rs69;
	ld.global.u8 	%rs70, [%rd1+237];
	xor.b16  	%rs393, %rs65, %rs70;
	ld.global.u8 	%rs71, [%rd1+236];
	xor.b16  	%rs394, %rs64, %rs71;
	ld.global.u8 	%rs72, [%rd1+235];
	xor.b16  	%rs395, %rs63, %rs72;
	ld.global.u8 	%rs73, [%rd1+234];
	xor.b16  	%rs396, %rs62, %rs73;
	ld.global.u8 	%rs74, [%rd1+233];
	xor.b16  	%rs397, %rs61, %rs74;
	ld.global.u8 	%rs75, [%rd1+232];
	xor.b16  	%rs398, %rs60, %rs75;
	ld.global.u8 	%rs76, [%rd1+231];
	xor.b16  	%rs399, %rs59, %rs76;
	ld.global.u8 	%rs77, [%rd1+230];
	xor.b16  	%rs400, %rs58, %rs77;
	ld.global.u8 	%rs78, [%rd1+229];
	xor.b16  	%rs401, %rs57, %rs78;
	ld.global.u8 	%rs79, [%rd1+228];
	xor.b16  	%rs402, %rs56, %rs79;
	ld.global.u8 	%rs80, [%rd1+227];
	xor.b16  	%rs403, %rs55, %rs80;
	ld.global.u8 	%rs81, [%rd1+226];
	xor.b16  	%rs404, %rs54, %rs81;
	ld.global.u8 	%rs82, [%rd1+225];
	xor.b16  	%rs405, %rs53, %rs82;
	ld.global.u8 	%rs83, [%rd1+224];
	xor.b16  	%rs406, %rs52, %rs83;
	mov.b16 	%rs407, 1;
	mov.u64 	%rd10, sboxinv;
$L__BB1_2:
	cvt.u64.u16 	%rd8, %rs406;
	and.b64  	%rd9, %rd8, 255;
	add.s64 	%rd11, %rd10, %rd9;
	ld.const.u8 	%rs84, [%rd11];
	cvt.u64.u16 	%rd12, %rs393;
	and.b64  	%rd13, %rd12, 255;
	add.s64 	%rd14, %rd10, %rd13;
	ld.const.u8 	%rs85, [%rd14];
	cvt.u64.u16 	%rd15, %rs396;
	and.b64  	%rd16, %rd15, 255;
	add.s64 	%rd17, %rd10, %rd16;
	ld.const.u8 	%rs86, [%rd17];
	cvt.u64.u16 	%rd18, %rs399;
	and.b64  	%rd19, %rd18, 255;
	add.s64 	%rd20, %rd10, %rd19;
	ld.const.u8 	%rs87, [%rd20];
	cvt.u64.u16 	%rd21, %rs402;
	and.b64  	%rd22, %rd21, 255;
	add.s64 	%rd23, %rd10, %rd22;
	ld.const.u8 	%rs88, [%rd23];
	cvt.u64.u16 	%rd24, %rs405;
	and.b64  	%rd25, %rd24, 255;
	add.s64 	%rd26, %rd10, %rd25;
	ld.const.u8 	%rs89, [%rd26];
	cvt.u64.u16 	%rd27, %rs392;
	and.b64  	%rd28, %rd27, 255;
	add.s64 	%rd29, %rd10, %rd28;
	ld.const.u8 	%rs90, [%rd29];
	cvt.u64.u16 	%rd30, %rs395;
	and.b64  	%rd31, %rd30, 255;
	add.s64 	%rd32, %rd10, %rd31;
	ld.const.u8 	%rs91, [%rd32];
	cvt.u64.u16 	%rd33, %rs398;
	and.b64  	%rd34, %rd33, 255;
	add.s64 	%rd35, %rd10, %rd34;
	ld.const.u8 	%rs92, [%rd35];
	cvt.u64.u16 	%rd36, %rs401;
	and.b64  	%rd37, %rd36, 255;
	add.s64 	%rd38, %rd10, %rd37;
	ld.const.u8 	%rs93, [%rd38];
	cvt.u64.u16 	%rd39, %rs404;
	and.b64  	%rd40, %rd39, 255;
	add.s64 	%rd41, %rd10, %rd40;
	ld.const.u8 	%rs94, [%rd41];
	cvt.u64.u16 	%rd42, %rs391;
	and.b64  	%rd43, %rd42, 255;
	add.s64 	%rd44, %rd10, %rd43;
	ld.const.u8 	%rs95, [%rd44];
	cvt.u64.u16 	%rd45, %rs394;
	and.b64  	%rd46, %rd45, 255;
	add.s64 	%rd47, %rd10, %rd46;
	ld.const.u8 	%rs96, [%rd47];
	cvt.u64.u16 	%rd48, %rs397;
	and.b64  	%rd49, %rd48, 255;
	add.s64 	%rd50, %rd10, %rd49;
	ld.const.u8 	%rs97, [%rd50];
	cvt.u64.u16 	%rd51, %rs400;
	and.b64  	%rd52, %rd51, 255;
	add.s64 	%rd53, %rd10, %rd52;
	ld.const.u8 	%rs98, [%rd53];
	cvt.u64.u16 	%rd54, %rs403;
	and.b64  	%rd55, %rd54, 255;
	add.s64 	%rd56, %rd10, %rd55;
	ld.const.u8 	%rs99, [%rd56];
	and.b16  	%rs100, %rs407, 255;
	shl.b16 	%rs101, %rs407, 4;
	sub.s16 	%rs102, -17, %rs101;
	cvt.u64.u16 	%rd57, %rs102;
	and.b64  	%rd58, %rd57, 255;
	add.s64 	%rd59, %rd1, %rd58;
	ld.global.u8 	%rs103, [%rd59];
	xor.b16  	%rs104, %rs99, %rs103;
	ld.global.u8 	%rs105, [%rd59+-1];
	xor.b16  	%rs106, %rs98, %rs105;
	ld.global.u8 	%rs107, [%rd59+-2];
	xor.b16  	%rs108, %rs97, %rs107;
	ld.global.u8 	%rs109, [%rd59+-3];
	xor.b16  	%rs110, %rs96, %rs109;
	ld.global.u8 	%rs111, [%rd59+-4];
	xor.b16  	%rs112, %rs95, %rs111;
	ld.global.u8 	%rs113, [%rd59+-5];
	xor.b16  	%rs114, %rs94, %rs113;
	ld.global.u8 	%rs115, [%rd59+-6];
	xor.b16  	%rs116, %rs93, %rs115;
	ld.global.u8 	%rs117, [%rd59+-7];
	xor.b16  	%rs118, %rs92, %rs117;
	ld.global.u8 	%rs119, [%rd59+-8];
	xor.b16  	%rs120, %rs91, %rs119;
	ld.global.u8 	%rs121, [%rd59+-9];
	xor.b16  	%rs122, %rs90, %rs121;
	ld.global.u8 	%rs123, [%rd59+-10];
	xor.b16  	%rs124, %rs89, %rs123;
	ld.global.u8 	%rs125, [%rd59+-11];
	xor.b16  	%rs126, %rs88, %rs125;
	ld.global.u8 	%rs127, [%rd59+-12];
	xor.b16  	%rs128, %rs87, %rs127;
	ld.global.u8 	%rs129, [%rd59+-13];
	xor.b16  	%rs130, %rs86, %rs129;
	ld.global.u8 	%rs131, [%rd59+-14];
	xor.b16  	%rs132, %rs85, %rs131;
	ld.global.u8 	%rs133, [%rd59+-15];
	xor.b16  	%rs134, %rs84, %rs133;
	xor.b16  	%rs135, %rs132, %rs134;
	cvt.s16.s8 	%rs136, %rs135;
	xor.b16  	%rs137, %rs135, %rs130;
	xor.b16  	%rs138, %rs137, %rs128;
	cvt.s16.s8 	%rs139, %rs138;
	shl.b16 	%rs140, %rs138, 1;
	xor.b16  	%rs141, %rs140, 27;
	setp.lt.s16 	%p2, %rs139, 0;
	selp.b16 	%rs142, %rs141, %rs140, %p2;
	xor.b16  	%rs143, %rs130, %rs134;
	xor.b16  	%rs144, %rs143, %rs142;
	cvt.s16.s8 	%rs145, %rs144;
	shl.b16 	%rs146, %rs144, 1;
	xor.b16  	%rs147, %rs146, 27;
	setp.lt.s16 	%p3, %rs145, 0;
	selp.b16 	%rs148, %rs147, %rs146, %p3;
	cvt.s16.s8 	%rs149, %rs148;
	shl.b16 	%rs150, %rs148, 1;
	xor.b16  	%rs151, %rs150, 27;
	setp.lt.s16 	%p4, %rs149, 0;
	selp.b16 	%rs152, %rs151, %rs150, %p4;
	xor.b16  	%rs153, %rs152, %rs138;
	xor.b16  	%rs154, %rs128, %rs132;
	xor.b16  	%rs155, %rs154, %rs142;
	cvt.s16.s8 	%rs156, %rs155;
	shl.b16 	%rs157, %rs155, 1;
	xor.b16  	%rs158, %rs157, 27;
	setp.lt.s16 	%p5, %rs156, 0;
	selp.b16 	%rs159, %rs158, %rs157, %p5;
	cvt.s16.s8 	%rs160, %rs159;
	shl.b16 	%rs161, %rs159, 1;
	xor.b16  	%rs162, %rs161, 27;
	setp.lt.s16 	%p6, %rs160, 0;
	selp.b16 	%rs163, %rs162, %rs161, %p6;
	xor.b16  	%rs164, %rs163, %rs138;
	shl.b16 	%rs165, %rs135, 1;
	xor.b16  	%rs166, %rs165, 27;
	setp.lt.s16 	%p7, %rs136, 0;
	selp.b16 	%rs167, %rs166, %rs165, %p7;
	xor.b16  	%rs168, %rs167, %rs134;
	xor.b16  	%rs406, %rs168, %rs153;
	xor.b16  	%rs169, %rs130, %rs132;
	cvt.s16.s8 	%rs170, %rs169;
	shl.b16 	%rs171, %rs169, 1;
	xor.b16  	%rs172, %rs171, 27;
	setp.lt.s16 	%p8, %rs170, 0;
	selp.b16 	%rs173, %rs172, %rs171, %p8;
	xor.b16  	%rs174, %rs173, %rs132;
	xor.b16  	%rs405, %rs174, %rs164;
	xor.b16  	%rs175, %rs128, %rs130;
	cvt.s16.s8 	%rs176, %rs175;
	shl.b16 	%rs177, %rs175, 1;
	xor.b16  	%rs178, %rs177, 27;
	setp.lt.s16 	%p9, %rs176, 0;
	selp.b16 	%rs179, %rs178, %rs177, %p9;
	xor.b16  	%rs180, %rs130, %rs179;
	xor.b16  	%rs404, %rs180, %rs153;
	xor.b16  	%rs181, %rs128, %rs134;
	cvt.s16.s8 	%rs182, %rs181;
	shl.b16 	%rs183, %rs181, 1;
	xor.b16  	%rs184, %rs183, 27;
	setp.lt.s16 	%p10, %rs182, 0;
	selp.b16 	%rs185, %rs184, %rs183, %p10;
	xor.b16  	%rs186, %rs128, %rs185;
	xor.b16  	%rs403, %rs186, %rs164;
	xor.b16  	%rs187, %rs124, %rs126;
	cvt.s16.s8 	%rs188, %rs187;
	xor.b16  	%rs189, %rs187, %rs122;
	xor.b16  	%rs190, %rs189, %rs120;
	cvt.s16.s8 	%rs191, %rs190;
	shl.b16 	%rs192, %rs190, 1;
	xor.b16  	%rs193, %rs192, 27;
	setp.lt.s16 	%p11, %rs191, 0;
	selp.b16 	%rs194, %rs193, %rs192, %p11;
	xor.b16  	%rs195, %rs122, %rs126;
	xor.b16  	%rs196, %rs195, %rs194;
	cvt.s16.s8 	%rs197, %rs196;
	shl.b16 	%rs198, %rs196, 1;
	xor.b16  	%rs199, %rs198, 27;
	setp.lt.s16 	%p12, %rs197, 0;
	selp.b16 	%rs200, %rs199, %rs198, %p12;
	cvt.s16.s8 	%rs201, %rs200;
	shl.b16 	%rs202, %rs200, 1;
	xor.b16  	%rs203, %rs202, 27;
	setp.lt.s16 	%p13, %rs201, 0;
	selp.b16 	%rs204, %rs203, %rs202, %p13;
	xor.b16  	%rs205, %rs204, %rs190;
	xor.b16  	%rs206, %rs120, %rs124;
	xor.b16  	%rs207, %rs206, %rs194;
	cvt.s16.s8 	%rs208, %rs207;
	shl.b16 	%rs209, %rs207, 1;
	xor.b16  	%rs210, %rs209, 27;
	setp.lt.s16 	%p14, %rs208, 0;
	selp.b16 	%rs211, %rs210, %rs209, %p14;
	cvt.s16.s8 	%rs212, %rs211;
	shl.b16 	%rs213, %rs211, 1;
	xor.b16  	%rs214, %rs213, 27;
	setp.lt.s16 	%p15, %rs212, 0;
	selp.b16 	%rs215, %rs214, %rs213, %p15;
	xor.b16  	%rs216, %rs215, %rs190;
	shl.b16 	%rs217, %rs187, 1;
	xor.b16  	%rs218, %rs217, 27;
	setp.lt.s16 	%p16, %rs188, 0;
	selp.b16 	%rs219, %rs218, %rs217, %p16;
	xor.b16  	%rs220, %rs219, %rs126;
	xor.b16  	%rs402, %rs220, %rs205;
	xor.b16  	%rs221, %rs122, %rs124;
	cvt.s16.s8 	%rs222, %rs221;
	shl.b16 	%rs223, %rs221, 1;
	xor.b16  	%rs224, %rs223, 27;
	setp.lt.s16 	%p17, %rs222, 0;
	selp.b16 	%rs225, %rs224, %rs223, %p17;
	xor.b16  	%rs226, %rs225, %rs124;
	xor.b16  	%rs401, %rs226, %rs216;
	xor.b16  	%rs227, %rs120, %rs122;
	cvt.s16.s8 	%rs228, %rs227;
	shl.b16 	%rs229, %rs227, 1;
	xor.b16  	%rs230, %rs229, 27;
	setp.lt.s16 	%p18, %rs228, 0;
	selp.b16 	%rs231, %rs230, %rs229, %p18;
	xor.b16  	%rs232, %rs122, %rs231;
	xor.b16  	%rs400, %rs232, %rs205;
	xor.b16  	%rs233, %rs120, %rs126;
	cvt.s16.s8 	%rs234, %rs233;
	shl.b16 	%rs235, %rs233, 1;
	xor.b16  	%rs236, %rs235, 27;
	setp.lt.s16 	%p19, %rs234, 0;
	selp.b16 	%rs237, %rs236, %rs235, %p19;
	xor.b16  	%rs238, %rs120, %rs237;
	xor.b16  	%rs399, %rs238, %rs216;
	xor.b16  	%rs239, %rs116, %rs118;
	cvt.s16.s8 	%rs240, %rs239;
	xor.b16  	%rs241, %rs239, %rs114;
	xor.b16  	%rs242, %rs241, %rs112;
	cvt.s16.s8 	%rs243, %rs242;
	shl.b16 	%rs244, %rs242, 1;
	xor.b16  	%rs245, %rs244, 27;
	setp.lt.s16 	%p20, %rs243, 0;
	selp.b16 	%rs246, %rs245, %rs244, %p20;
	xor.b16  	%rs247, %rs114, %rs118;
	xor.b16  	%rs248, %rs247, %rs246;
	cvt.s16.s8 	%rs249, %rs248;
	shl.b16 	%rs250, %rs248, 1;
	xor.b16  	%rs251, %rs250, 27;
	setp.lt.s16 	%p21, %rs249, 0;
	selp.b16 	%rs252, %rs251, %rs250, %p21;
	cvt.s16.s8 	%rs253, %rs252;
	shl.b16 	%rs254, %rs252, 1;
	xor.b16  	%rs255, %rs254, 27;
	setp.lt.s16 	%p22, %rs253, 0;
	selp.b16 	%rs256, %rs255, %rs254, %p22;
	xor.b16  	%rs257, %rs256, %rs242;
	xor.b16  	%rs258, %rs112, %rs116;
	xor.b16  	%rs259, %rs258, %rs246;
	cvt.s16.s8 	%rs260, %rs259;
	shl.b16 	%rs261, %rs259, 1;
	xor.b16  	%rs262, %rs261, 27;
	setp.lt.s16 	%p23, %rs260, 0;
	selp.b16 	%rs263, %rs262, %rs261, %p23;
	cvt.s16.s8 	%rs264, %rs263;
	shl.b16 	%rs265, %rs263, 1;
	xor.b16  	%rs266, %rs265, 27;
	setp.lt.s16 	%p24, %rs264, 0;
	selp.b16 	%rs267, %rs266, %rs265, %p24;
	xor.b16  	%rs268, %rs267, %rs242;
	shl.b16 	%rs269, %rs239, 1;
	xor.b16  	%rs270, %rs269, 27;
	setp.lt.s16 	%p25, %rs240, 0;
	selp.b16 	%rs271, %rs270, %rs269, %p25;
	xor.b16  	%rs272, %rs271, %rs118;
	xor.b16  	%rs398, %rs272, %rs257;
	xor.b16  	%rs273, %rs114, %rs116;
	cvt.s16.s8 	%rs274, %rs273;
	shl.b16 	%rs275, %rs273, 1;
	xor.b16  	%rs276, %rs275, 27;
	setp.lt.s16 	%p26, %rs274, 0;
	selp.b16 	%rs277, %rs276, %rs275, %p26;
	xor.b16  	%rs278, %rs277, %rs116;
	xor.b16  	%rs397, %rs278, %rs268;
	xor.b16  	%rs279, %rs112, %rs114;
	cvt.s16.s8 	%rs280, %rs279;
	shl.b16 	%rs281, %rs279, 1;
	xor.b16  	%rs282, %rs281, 27;
	setp.lt.s16 	%p27, %rs280, 0;
	selp.b16 	%rs283, %rs282, %rs281, %p27;
	xor.b16  	%rs284, %rs114, %rs283;
	xor.b16  	%rs396, %rs284, %rs257;
	xor.b16  	%rs285, %rs112, %rs118;
	cvt.s16.s8 	%rs286, %rs285;
	shl.b16 	%rs287, %rs285, 1;
	xor.b16  	%rs288, %rs287, 27;
	setp.lt.s16 	%p28, %rs286, 0;
	selp.b16 	%rs289, %rs288, %rs287, %p28;
	xor.b16  	%rs290, %rs112, %rs289;
	xor.b16  	%rs395, %rs290, %rs268;
	xor.b16  	%rs291, %rs108, %rs110;
	cvt.s16.s8 	%rs292, %rs291;
	xor.b16  	%rs293, %rs291, %rs106;
	xor.b16  	%rs294, %rs293, %rs104;
	cvt.s16.s8 	%rs295, %rs294;
	shl.b16 	%rs296, %rs294, 1;
	xor.b16  	%rs297, %rs296, 27;
	setp.lt.s16 	%p29, %rs295, 0;
	selp.b16 	%rs298, %rs297, %rs296, %p29;
	xor.b16  	%rs299, %rs106, %rs110;
	xor.b16  	%rs300, %rs299, %rs298;
	cvt.s16.s8 	%rs301, %rs300;
	shl.b16 	%rs302, %rs300, 1;
	xor.b16  	%rs303, %rs302, 27;
	setp.lt.s16 	%p30, %rs301, 0;
	selp.b16 	%rs304, %rs303, %rs302, %p30;
	cvt.s16.s8 	%rs305, %rs304;
	shl.b16 	%rs306, %rs304, 1;
	xor.b16  	%rs307, %rs306, 27;
	setp.lt.s16 	%p31, %rs305, 0;
	selp.b16 	%rs308, %rs307, %rs306, %p31;
	xor.b16  	%rs309, %rs308, %rs294;
	xor.b16  	%rs310, %rs104, %rs108;
	xor.b16  	%rs311, %rs310, %rs298;
	cvt.s16.s8 	%rs312, %rs311;
	shl.b16 	%rs313, %rs311, 1;
	xor.b16  	%rs314, %rs313, 27;
	setp.lt.s16 	%p32, %rs312, 0;
	selp.b16 	%rs315, %rs314, %rs313, %p32;
	cvt.s16.s8 	%rs316, %rs315;
	shl.b16 	%rs317, %rs315, 1;
	xor.b16  	%rs318, %rs317, 27;
	setp.lt.s16 	%p33, %rs316, 0;
	selp.b16 	%rs319, %rs318, %rs317, %p33;
	xor.b16  	%rs320, %rs319, %rs294;
	shl.b16 	%rs321, %rs291, 1;
	xor.b16  	%rs322, %rs321, 27;
	setp.lt.s16 	%p34, %rs292, 0;
	selp.b16 	%rs323, %rs322, %rs321, %p34;
	xor.b16  	%rs324, %rs323, %rs110;
	xor.b16  	%rs394, %rs324, %rs309;
	xor.b16  	%rs325, %rs106, %rs108;
	cvt.s16.s8 	%rs326, %rs325;
	shl.b16 	%rs327, %rs325, 1;
	xor.b16  	%rs328, %rs327, 27;
	setp.lt.s16 	%p35, %rs326, 0;
	selp.b16 	%rs329, %rs328, %rs327, %p35;
	xor.b16  	%rs330, %rs329, %rs108;
	xor.b16  	%rs393, %rs330, %rs320;
	xor.b16  	%rs331, %rs104, %rs106;
	cvt.s16.s8 	%rs332, %rs331;
	shl.b16 	%rs333, %rs331, 1;
	xor.b16  	%rs334, %rs333, 27;
	setp.lt.s16 	%p36, %rs332, 0;
	selp.b16 	%rs335, %rs334, %rs333, %p36;
	xor.b16  	%rs336, %rs106, %rs335;
	xor.b16  	%rs392, %rs336, %rs309;
	xor.b16  	%rs337, %rs104, %rs110;
	cvt.s16.s8 	%rs338, %rs337;
	shl.b16 	%rs339, %rs337, 1;
	xor.b16  	%rs340, %rs339, 27;
	setp.lt.s16 	%p37, %rs338, 0;
	selp.b16 	%rs341, %rs340, %rs339, %p37;
	xor.b16  	%rs342, %rs104, %rs341;
	xor.b16  	%rs391, %rs342, %rs320;
	add.s16 	%rs407, %rs407, 1;
	setp.lt.u16 	%p38, %rs100, 13;
	@%p38 bra 	$L__BB1_2;
	cvt.u64.u16 	%rd60, %rs406;
	and.b64  	%rd61, %rd60, 255;
	add.s64 	%rd63, %rd10, %rd61;
	ld.const.u8 	%rs343, [%rd63];
	cvt.u64.u16 	%rd64, %rs393;
	and.b64  	%rd65, %rd64, 255;
	add.s64 	%rd66, %rd10, %rd65;
	ld.const.u8 	%rs344, [%rd66];
	cvt.u64.u16 	%rd67, %rs396;
	and.b64  	%rd68, %rd67, 255;
	add.s64 	%rd69, %rd10, %rd68;
	ld.const.u8 	%rs345, [%rd69];
	cvt.u64.u16 	%rd70, %rs399;
	and.b64  	%rd71, %rd70, 255;
	add.s64 	%rd72, %rd10, %rd71;
	ld.const.u8 	%rs346, [%rd72];
	cvt.u64.u16 	%rd73, %rs402;
	and.b64  	%rd74, %rd73, 255;
	add.s64 	%rd75, %rd10, %rd74;
	ld.const.u8 	%rs347, [%rd75];
	cvt.u64.u16 	%rd76, %rs405;
	and.b64  	%rd77, %rd76, 255;
	add.s64 	%rd78, %rd10, %rd77;
	ld.const.u8 	%rs348, [%rd78];
	cvt.u64.u16 	%rd79, %rs392;
	and.b64  	%rd80, %rd79, 255;
	add.s64 	%rd81, %rd10, %rd80;
	ld.const.u8 	%rs349, [%rd81];
	cvt.u64.u16 	%rd82, %rs395;
	and.b64  	%rd83, %rd82, 255;
	add.s64 	%rd84, %rd10, %rd83;
	ld.const.u8 	%rs350, [%rd84];
	cvt.u64.u16 	%rd85, %rs398;
	and.b64  	%rd86, %rd85, 255;
	add.s64 	%rd87, %rd10, %rd86;
	ld.const.u8 	%rs351, [%rd87];
	cvt.u64.u16 	%rd88, %rs401;
	and.b64  	%rd89, %rd88, 255;
	add.s64 	%rd90, %rd10, %rd89;
	ld.const.u8 	%rs352, [%rd90];
	cvt.u64.u16 	%rd91, %rs404;
	and.b64  	%rd92, %rd91, 255;
	add.s64 	%rd93, %rd10, %rd92;
	ld.const.u8 	%rs353, [%rd93];
	cvt.u64.u16 	%rd94, %rs391;
	and.b64  	%rd95, %rd94, 255;
	add.s64 	%rd96, %rd10, %rd95;
	ld.const.u8 	%rs354, [%rd96];
	cvt.u64.u16 	%rd97, %rs394;
	and.b64  	%rd98, %rd97, 255;
	add.s64 	%rd99, %rd10, %rd98;
	ld.const.u8 	%rs355, [%rd99];
	cvt.u64.u16 	%rd100, %rs397;
	and.b64  	%rd101, %rd100, 255;
	add.s64 	%rd102, %rd10, %rd101;
	ld.const.u8 	%rs356, [%rd102];
	cvt.u64.u16 	%rd103, %rs400;
	and.b64  	%rd104, %rd103, 255;
	add.s64 	%rd105, %rd10, %rd104;
	ld.const.u8 	%rs357, [%rd105];
	cvt.u64.u16 	%rd106, %rs403;
	and.b64  	%rd107, %rd106, 255;
	add.s64 	%rd108, %rd10, %rd107;
	ld.const.u8 	%rs358, [%rd108];
	ld.global.u8 	%rs359, [%rd1+15];
	xor.b16  	%rs360, %rs358, %rs359;
	ld.global.u8 	%rs361, [%rd1+14];
	xor.b16  	%rs362, %rs357, %rs361;
	ld.global.u8 	%rs363, [%rd1+13];
	xor.b16  	%rs364, %rs356, %rs363;
	ld.global.u8 	%rs365, [%rd1+12];
	xor.b16  	%rs366, %rs355, %rs365;
	ld.global.u8 	%rs367, [%rd1+11];
	xor.b16  	%rs368, %rs354, %rs367;
	ld.global.u8 	%rs369, [%rd1+10];
	xor.b16  	%rs370, %rs353, %rs369;
	ld.global.u8 	%rs371, [%rd1+9];
	xor.b16  	%rs372, %rs352, %rs371;
	ld.global.u8 	%rs373, [%rd1+8];
	xor.b16  	%rs374, %rs351, %rs373;
	ld.global.u8 	%rs375, [%rd1+7];
	xor.b16  	%rs376, %rs350, %rs375;
	ld.global.u8 	%rs377, [%rd1+6];
	xor.b16  	%rs378, %rs349, %rs377;
	ld.global.u8 	%rs379, [%rd1+5];
	xor.b16  	%rs380, %rs348, %rs379;
	ld.global.u8 	%rs381, [%rd1+4];
	xor.b16  	%rs382, %rs347, %rs381;
	ld.global.u8 	%rs383, [%rd1+3];
	xor.b16  	%rs384, %rs346, %rs383;
	ld.global.u8 	%rs385, [%rd1+2];
	xor.b16  	%rs386, %rs345, %rs385;
	ld.global.u8 	%rs387, [%rd1+1];
	xor.b16  	%rs388, %rs344, %rs387;
	ld.global.u8 	%rs389, [%rd1];
	xor.b16  	%rs390, %rs343, %rs389;
	st.global.u8 	[%rd3], %rs390;
	st.global.u8 	[%rd3+1], %rs388;
	st.global.u8 	[%rd3+2], %rs386;
	st.global.u8 	[%rd3+3], %rs384;
	st.global.u8 	[%rd3+4], %rs382;
	st.global.u8 	[%rd3+5], %rs380;
	st.global.u8 	[%rd3+6], %rs378;
	st.global.u8 	[%rd3+7], %rs376;
	st.global.u8 	[%rd3+8], %rs374;
	st.global.u8 	[%rd3+9], %rs372;
	st.global.u8 	[%rd3+10], %rs370;
	st.global.u8 	[%rd3+11], %rs368;
	st.global.u8 	[%rd3+12], %rs366;
	st.global.u8 	[%rd3+13], %rs364;
	st.global.u8 	[%rd3+14], %rs362;
	st.global.u8 	[%rd3+15], %rs360;
	bar.sync 	0;
$L__BB1_4:
	ret;

}
	// .globl	_Z8GPU_initv
.visible .entry _Z8GPU_initv()
{


	ret;

}


// ===== COMPILED SASS (sm_100) =====

	.target	sm_100

	.elftype	@"ET_EXEC"


//--------------------- .note.nv.tkinfo           --------------------------
	.section	.note.nv.tkinfo,"",@"SHT_NOTE"
	.sectionflags	@"SHF_NOTE_NV_TKINFO"
	.tkinfo
        /*0018*/ 	.word	0x00000002
        /*0030*/ 	.string	""
        /*0030*/ 	.string	"ptxas"
        /*0030*/ 	.string	"Cuda compilation tools, release 13.0, V13.0.88"
        /*0030*/ 	.string	"Build cuda_13.0.r13.0/compiler.36424714_0"
        /*0030*/ 	.string	"-arch sm_100 -m 64 "



//--------------------- .note.nv.cuinfo           --------------------------
	.section	.note.nv.cuinfo,"",@"SHT_NOTE"
	.sectionflags	@"SHF_NOTE_NV_CUINFO"
        /*0018*/ 	.short	0x0002
        /*001a*/ 	.short	0x0064
        /*001c*/ 	.short	0x0082
	.zero		2


//--------------------- .nv.info                  --------------------------
	.section	.nv.info,"",@"SHT_CUDA_INFO"
	.align	4


	//----- nvinfo : EIATTR_REGCOUNT
	.align		4
        /*0000*/ 	.byte	0x04, 0x2f
        /*0002*/ 	.short	(.L_3 - .L_2)
	.align		4
.L_2:
        /*0004*/ 	.word	index@(_Z18aes256_encrypt_ecbPhmS_)
        /*0008*/ 	.word	0x00000020


	//----- nvinfo : EIATTR_FRAME_SIZE
	.align		4
.L_3:
        /*000c*/ 	.byte	0x04, 0x11
        /*000e*/ 	.short	(.L_5 - .L_4)
	.align		4
.L_4:
        /*0010*/ 	.word	index@(_Z18aes256_encrypt_ecbPhmS_)
        /*0014*/ 	.word	0x00000000


	//----- nvinfo : EIATTR_REGCOUNT
	.align		4
.L_5:
        /*0018*/ 	.byte	0x04, 0x2f
        /*001a*/ 	.short	(.L_7 - .L_6)
	.align		4
.L_6:
        /*001c*/ 	.word	index@(_Z18aes256_decrypt_ecbPhmS_)
        /*0020*/ 	.word	0x00000020


	//----- nvinfo : EIATTR_FRAME_SIZE
	.align		4
.L_7:
        /*0024*/ 	.byte	0x04, 0x11
        /*0026*/ 	.short	(.L_9 - .L_8)
	.align		4
.L_8:
        /*0028*/ 	.word	index@(_Z18aes256_decrypt_ecbPhmS_)
        /*002c*/ 	.word	0x00000000


	//----- nvinfo : EIATTR_REGCOUNT
	.align		4
.L_9:
        /*0030*/ 	.byte	0x04, 0x2f
        /*0032*/ 	.short	(.L_11 - .L_10)
	.align		4
.L_10:
        /*0034*/ 	.word	index@(_Z8GPU_initv)
        /*0038*/ 	.word	0x00000004


	//----- nvinfo : EIATTR_FRAME_SIZE
	.align		4
.L_11:
        /*003c*/ 	.byte	0x04, 0x11
        /*003e*/ 	.short	(.L_13 - .L_12)
	.align		4
.L_12:
        /*0040*/ 	.word	index@(_Z8GPU_initv)
        /*0044*/ 	.word	0x00000000


	//----- nvinfo : EIATTR_MIN_STACK_SIZE
	.align		4
.L_13:
        /*0048*/ 	.byte	0x04, 0x12
        /*004a*/ 	.short	(.L_15 - .L_14)
	.align		4
.L_14:
        /*004c*/ 	.word	index@(_Z8GPU_initv)
        /*0050*/ 	.word	0x00000000


	//----- nvinfo : EIATTR_MIN_STACK_SIZE
	.align		4
.L_15:
        /*0054*/ 	.byte	0x04, 0x12
        /*0056*/ 	.short	(.L_17 - .L_16)
	.align		4
.L_16:
        /*0058*/ 	.word	index@(_Z18aes256_decrypt_ecbPhmS_)
        /*005c*/ 	.word	0x00000000


	//----- nvinfo : EIATTR_MIN_STACK_SIZE
	.align		4
.L_17:
        /*0060*/ 	.byte	0x04, 0x12
        /*0062*/ 	.short	(.L_19 - .L_18)
	.align		4
.L_18:
        /*0064*/ 	.word	index@(_Z18aes256_encrypt_ecbPhmS_)
        /*0068*/ 	.word	0x00000000
.L_19:


//--------------------- .nv.compat                --------------------------
	.section	.nv.compat,"",@"SHT_CUDA_COMPAT_INFO"
	.align	4
        /*0000*/ 	.byte	0x02, 0x09, 0x00, 0x00, 0x02, 0x02, 0x01, 0x00, 0x02, 0x05, 0x05, 0x00, 0x03, 0x07, 0x01, 0x01
        /*0010*/ 	.byte	0x02, 0x03, 0x00, 0x00, 0x02, 0x06, 0x01, 0x00, 0x04, 0x0b, 0x08, 0x00, 0x09, 0x00, 0x00, 0x00
        /*0020*/ 	.byte	0x00, 0x00, 0x00, 0x00


//--------------------- .nv.info._Z8GPU_initv     --------------------------
	.section	.nv.info._Z8GPU_initv,"",@"SHT_CUDA_INFO"
	.sectionflags	@""
	.align	4


	//----- nvinfo : EIATTR_CUDA_API_VERSION
	.align		4
        /*0000*/ 	.byte	0x04, 0x37
        /*0002*/ 	.short	(.L_21 - .L_20)
.L_20:
        /*0004*/ 	.word	0x00000082


	//----- nvinfo : EIATTR_SPARSE_MMA_MASK
	.align		4
.L_21:
        /*0008*/ 	.byte	0x03, 0x50
        /*000a*/ 	.short	0x0000


	//----- nvinfo : EIATTR_MAXREG_COUNT
	.align		4
        /*000c*/ 	.byte	0x03, 0x1b
        /*000e*/ 	.short	0x00ff


	//----- nvinfo : EIATTR_MERCURY_ISA_VERSION
	.align		4
        /*0010*/ 	.byte	0x03, 0x5f
        /*0012*/ 	.short	0x0101


	//----- nvinfo : EIATTR_VRC_CTA_INIT_COUNT
	.align		4
        /*0014*/ 	.byte	0x02, 0x4a
	.zero		1
	.zero		1


	//----- nvinfo : EIATTR_EXIT_INSTR_OFFSETS
	.align		4
        /*0018*/ 	.byte	0x04, 0x1c
        /*001a*/ 	.short	(.L_23 - .L_22)


	//   ....[0]....
.L_22:
        /*001c*/ 	.word	0x00000010


	//----- nvinfo : EIATTR_SW_WAR
	.align		4
.L_23:
        /*0020*/ 	.byte	0x04, 0x36
        /*0022*/ 	.short	(.L_25 - .L_24)
.L_24:
        /*0024*/ 	.word	0x00000008
.L_25:


//--------------------- .nv.info._Z18aes256_decrypt_ecbPhmS_ --------------------------
	.section	.nv.info._Z18aes256_decrypt_ecbPhmS_,"",@"SHT_CUDA_INFO"
	.sectionflags	@""
	.align	4


	//----- nvinfo : EIATTR_CUDA_API_VERSION
	.align		4
        /*0000*/ 	.byte	0x04, 0x37
        /*0002*/ 	.short	(.L_27 - .L_26)
.L_26:
        /*0004*/ 	.word	0x00000082


	//----- nvinfo : EIATTR_KPARAM_INFO
	.align		4
.L_27:
        /*0008*/ 	.byte	0x04, 0x17
        /*000a*/ 	.short	(.L_29 - .L_28)
.L_28:
        /*000c*/ 	.word	0x00000000
        /*0010*/ 	.short	0x0002
        /*0012*/ 	.short	0x0010
        /*0014*/ 	.byte	0x00, 0xf5, 0x21, 0x00


	//----- nvinfo : EIATTR_KPARAM_INFO
	.align		4
.L_29:
        /*0018*/ 	.byte	0x04, 0x17
        /*001a*/ 	.short	(.L_31 - .L_30)
.L_30:
        /*001c*/ 	.word	0x00000000
        /*0020*/ 	.short	0x0001
        /*0022*/ 	.short	0x0008
        /*0024*/ 	.byte	0x00, 0xf0, 0x21, 0x00


	//----- nvinfo : EIATTR_KPARAM_INFO
	.align		4
.L_31:
        /*0028*/ 	.byte	0x04, 0x17
        /*002a*/ 	.short	(.L_33 - .L_32)
.L_32:
        /*002c*/ 	.word	0x00000000
        /*0030*/ 	.short	0x0000
        /*0032*/ 	.short	0x0000
        /*0034*/ 	.byte	0x00, 0xf5, 0x21, 0x00


	//----- nvinfo : EIATTR_SPARSE_MMA_MASK
	.align		4
.L_33:
        /*0038*/ 	.byte	0x03, 0x50
        /*003a*/ 	.short	0x0000


	//----- nvinfo : EIATTR_MAXREG_COUNT
	.align		4
        /*003c*/ 	.byte	0x03, 0x1b
        /*003e*/ 	.short	0x00ff


	//----- nvinfo : EIATTR_NUM_BARRIERS
	.align		4
        /*0040*/ 	.byte	0x02, 0x4c
        /*0042*/ 	.byte	0x01
	.zero		1


	//----- nvinfo : EIATTR_MERCURY_ISA_VERSION
	.align		4
        /*0044*/ 	.byte	0x03, 0x5f
        /*0046*/ 	.short	0x0101


	//----- nvinfo : EIATTR_VRC_CTA_INIT_COUNT
	.align		4
        /*0048*/ 	.byte	0x02, 0x4a
	.zero		1
	.zero		1


	//----- nvinfo : EIATTR_EXIT_INSTR_OFFSETS
	.align		4
        /*004c*/ 	.byte	0x04, 0x1c
        /*004e*/ 	.short	(.L_35 - .L_34)


	//   ....[0]....
.L_34:
        /*0050*/ 	.word	0x00000080


	//   ....[1]....
        /*0054*/ 	.word	0x00001be0


	//----- nvinfo : EIATTR_CBANK_PARAM_SIZE
	.align		4
.L_35:
        /*0058*/ 	.byte	0x03, 0x19
        /*005a*/ 	.short	0x0018


	//----- nvinfo : EIATTR_PARAM_CBANK
	.align		4
        /*005c*/ 	.byte	0x04, 0x0a
        /*005e*/ 	.short	(.L_37 - .L_36)
	.align		4
.L_36:
        /*0060*/ 	.word	index@(.nv.constant0._Z18aes256_decrypt_ecbPhmS_)
        /*0064*/ 	.short	0x0380
        /*0066*/ 	.short	0x0018


	//----- nvinfo : EIATTR_SW_WAR
	.align		4
.L_37:
        /*0068*/ 	.byte	0x04, 0x36
        /*006a*/ 	.short	(.L_39 - .L_38)
.L_38:
        /*006c*/ 	.word	0x00000008
.L_39:


//--------------------- .nv.info._Z18aes256_encrypt_ecbPhmS_ --------------------------
	.section	.nv.info._Z18aes256_encrypt_ecbPhmS_,"",@"SHT_CUDA_INFO"
	.sectionflags	@""
	.align	4


	//----- nvinfo : EIATTR_CUDA_API_VERSION
	.align		4
        /*0000*/ 	.byte	0x04, 0x37
        /*0002*/ 	.short	(.L_41 - .L_40)
.L_40:
        /*0004*/ 	.word	0x00000082


	//----- nvinfo : EIATTR_KPARAM_INFO
	.align		4
.L_41:
        /*0008*/ 	.byte	0x04, 0x17
        /*000a*/ 	.short	(.L_43 - .L_42)
.L_42:
        /*000c*/ 	.word	0x00000000
        /*0010*/ 	.short	0x0002
        /*0012*/ 	.short	0x0010
        /*0014*/ 	.byte	0x00, 0xf5, 0x21, 0x00


	//----- nvinfo : EIATTR_KPARAM_INFO
	.align		4
.L_43:
        /*0018*/ 	.byte	0x04, 0x17
        /*001a*/ 	.short	(.L_45 - .L_44)
.L_44:
        /*001c*/ 	.word	0x00000000
        /*0020*/ 	.short	0x0001
        /*0022*/ 	.short	0x0008
        /*0024*/ 	.byte	0x00, 0xf0, 0x21, 0x00


	//----- nvinfo : EIATTR_KPARAM_INFO
	.align		4
.L_45:
        /*0028*/ 	.byte	0x04, 0x17
        /*002a*/ 	.short	(.L_47 - .L_46)
.L_46:
        /*002c*/ 	.word	0x00000000
        /*0030*/ 	.short	0x0000
        /*0032*/ 	.short	0x0000
        /*0034*/ 	.byte	0x00, 0xf5, 0x21, 0x00


	//----- nvinfo : EIATTR_SPARSE_MMA_MASK
	.align		4
.L_47:
        /*0038*/ 	.byte	0x03, 0x50
        /*003a*/ 	.short	0x0000


	//----- nvinfo : EIATTR_MAXREG_COUNT
	.align		4
        /*003c*/ 	.byte	0x03, 0x1b
        /*003e*/ 	.short	0x00ff


	//----- nvinfo : EIATTR_NUM_BARRIERS
	.align		4
        /*0040*/ 	.byte	0x02, 0x4c
        /*0042*/ 	.byte	0x01
	.zero		1


	//----- nvinfo : EIATTR_MERCURY_ISA_VERSION
	.align		4
        /*0044*/ 	.byte	0x03, 0x5f
        /*0046*/ 	.short	0x0101


	//----- nvinfo : EIATTR_VRC_CTA_INIT_COUNT
	.align		4
        /*0048*/ 	.byte	0x02, 0x4a
	.zero		1
	.zero		1


	//----- nvinfo : EIATTR_EXIT_INSTR_OFFSETS
	.align		4
        /*004c*/ 	.byte	0x04, 0x1c
        /*004e*/ 	.short	(.L_49 - .L_48)


	//   ....[0]....
.L_48:
        /*0050*/ 	.word	0x00000080


	//   ....[1]....
        /*0054*/ 	.word	0x00001530


	//----- nvinfo : EIATTR_CBANK_PARAM_SIZE
	.align		4
.L_49:
        /*0058*/ 	.byte	0x03, 0x19
        /*005a*/ 	.short	0x0018


	//----- nvinfo : EIATTR_PARAM_CBANK
	.align		4
        /*005c*/ 	.byte	0x04, 0x0a
        /*005e*/ 	.short	(.L_51 - .L_50)
	.align		4
.L_50:
        /*0060*/ 	.word	index@(.nv.constant0._Z18aes256_encrypt_ecbPhmS_)
        /*0064*/ 	.short	0x0380
        /*0066*/ 	.short	0x0018


	//----- nvinfo : EIATTR_SW_WAR
	.align		4
.L_51:
        /*0068*/ 	.byte	0x04, 0x36
        /*006a*/ 	.short	(.L_53 - .L_52)
.L_52:
        /*006c*/ 	.word	0x00000008
.L_53:


//--------------------- .nv.callgraph             --------------------------
	.section	.nv.callgraph,"",@"SHT_CUDA_CALLGRAPH"
	.align	4
	.sectionentsize	8
	.align		4
        /*0000*/ 	.word	0x00000000
	.align		4
        /*0004*/ 	.word	0xffffffff
	.align		4
        /*0008*/ 	.word	0x00000000
	.align		4
        /*000c*/ 	.word	0xfffffffe
	.align		4
        /*0010*/ 	.word	0x00000000
	.align		4
        /*0014*/ 	.word	0xfffffffd
	.align		4
        /*0018*/ 	.word	0x00000000
	.align		4
        /*001c*/ 	.word	0xfffffffc


//--------------------- .nv.constant3             --------------------------
	.section	.nv.constant3,"a",@progbits
.nv.constant3:
	.type		sbox,@object
	.size		sbox,(sboxinv - sbox)
sbox:
        /*0000*/ 	.byte	0x63, 0x7c, 0x77, 0x7b, 0xf2, 0x6b, 0x6f, 0xc5, 0x30, 0x01, 0x67, 0x2b, 0xfe, 0xd7, 0xab, 0x76
        /* <DEDUP_REMOVED lines=15> */
	.type		sboxinv,@object
	.size		sboxinv,(.L_1 - sboxinv)
sboxinv:
        /* <DEDUP_REMOVED lines=16> */
.L_1:


//--------------------- .text._Z8GPU_initv        --------------------------
	.section	.text._Z8GPU_initv,"ax",@progbits
	.align	128
        .global         _Z8GPU_initv
        .type           _Z8GPU_initv,@function
        .size           _Z8GPU_initv,(.L_x_5 - _Z8GPU_initv)
        .other          _Z8GPU_initv,@"STO_CUDA_ENTRY STV_DEFAULT"
_Z8GPU_initv:
.text._Z8GPU_initv:
[----:B------:R-:W-:Y:S01]  /*0000*/  LDC R1, c[0x0][0x37c] ;  /* 0x0000df00ff017b82 */ /* 0x000fe20000000800 */
[----:B------:R-:W-:Y:S05]  /*0010*/  EXIT ;  /* 0x000000000000794d */ /* 0x000fea0003800000 */
.L_x_0:
[----:B------:R-:W-:-:S00]  /*0020*/  BRA `(.L_x_0) ;  /* 0xfffffffc00fc7947 */ /* 0x000fc0000383ffff */
[----:B------:R-:W-:-:S00]  /*0030*/  NOP ;  /* 0x0000000000007918 */ /* 0x000fc00000000000 */
        /* <DEDUP_REMOVED lines=12> */
.L_x_5:


//--------------------- .text._Z18aes256_decrypt_ecbPhmS_ --------------------------
	.section	.text._Z18aes256_decrypt_ecbPhmS_,"ax",@progbits
	.align	128
        .global         _Z18aes256_decrypt_ecbPhmS_
        .type           _Z18aes256_decrypt_ecbPhmS_,@function
        .size           _Z18aes256_decrypt_ecbPhmS_,(.L_x_6 - _Z18aes256_decrypt_ecbPhmS_)
        .other          _Z18aes256_decrypt_ecbPhmS_,@"STO_CUDA_ENTRY STV_DEFAULT"
_Z18aes256_decrypt_ecbPhmS_:
.text._Z18aes256_decrypt_ecbPhmS_:
[----:B------:R-:W-:Y:S01]  /*0000*/  LDC R1, c[0x0][0x37c] ;  /* 0x0000df00ff017b82 */ /* 0x000fe20000000800 */
[----:B------:R-:W0:Y:S01]  /*0010*/  S2R R0, SR_CTAID.X ;  /* 0x0000000000007919 */ /* 0x000e220000002500 */
[----:B------:R-:W1:Y:S01]  /*0020*/  LDCU.64 UR4, c[0x0][0x388] ;  /* 0x00007100ff0477ac */ /* 0x000e620008000a00 */
[----:B------:R-:W0:Y:S02]  /*0030*/  S2R R3, SR_TID.X ;  /* 0x0000000000037919 */ /* 0x000e240000002100 */
[----:B0-----:R-:W-:-:S04]  /*0040*/  IMAD R0, R0, 0x200, R3 ;  /* 0x0000020000007824 */ /* 0x001fc800078e0203 */
[----:B------:R-:W-:-:S05]  /*0050*/  IMAD.SHL.U32 R2, R0, 0x10, RZ ;  /* 0x0000001000027824 */ /* 0x000fca00078e00ff */
[----:B-1----:R-:W-:-:S04]  /*0060*/  ISETP.GE.U32.AND P0, PT, R2, UR4, PT ;  /* 0x0000000402007c0c */ /* 0x002fc8000bf06070 */
[----:B------:R-:W-:-:S13]  /*0070*/  ISETP.GE.U32.AND.EX P0, PT, RZ, UR5, PT, P0 ;  /* 0x00000005ff007c0c */ /* 0x000fda000bf06100 */
[----:B------:R-:W-:Y:S05]  /*0080*/  @P0 EXIT ;  /* 0x000000000000094d */ /* 0x000fea0003800000 */
[----:B------:R-:W0:Y:S01]  /*0090*/  LDCU.64 UR6, c[0x0][0x380] ;  /* 0x00007000ff0677ac */ /* 0x000e220008000a00 */
[----:B------:R-:W1:Y:S01]  /*00a0*/  LDC.64 R4, c[0x0][0x390] ;  /* 0x0000e400ff047b82 */ /* 0x000e620000000a00 */
[----:B------:R-:W1:Y:S01]  /*00b0*/  LDCU.64 UR4, c[0x0][0x358] ;  /* 0x00006b00ff0477ac */ /* 0x000e620008000a00 */
[----:B0-----:R-:W-:-:S05]  /*00c0*/  IADD3 R2, P0, PT, R2, UR6, RZ ;  /* 0x0000000602027c10 */ /* 0x001fca000ff1e0ff */
[----:B------:R-:W-:Y:S01]  /*00d0*/  IMAD.X R3, RZ, RZ, UR7, P0 ;  /* 0x00000007ff037e24 */ /* 0x000fe200080e06ff */
[----:B------:R-:W0:Y:S01]  /*00e0*/  LDCU.64 UR6, c[0x0][0x390] ;  /* 0x00007200ff0677ac */ /* 0x000e220008000a00 */
[----:B-1----:R-:W2:Y:S04]  /*00f0*/  LDG.E.U8 R8, desc[UR4][R4.64+0xe9] ;  /* 0x0000e90404087981 */ /* 0x002ea8000c1e1100 */
[----:B------:R-:W3:Y:S04]  /*0100*/  LDG.E.U8 R17, desc[UR4][R4.64+0xe8] ;  /* 0x0000e80404117981 */ /* 0x000ee8000c1e1100 */
[----:B------:R-:W2:Y:S04]  /*0110*/  LDG.E.U8 R13, desc[UR4][R2.64+0x9] ;  /* 0x00000904020d7981 */ /* 0x000ea8000c1e1100 */
[----:B------:R-:W3:Y:S04]  /*0120*/  LDG.E.U8 R10, desc[UR4][R2.64+0x8] ;  /* 0x00000804020a7981 */ /* 0x000ee8000c1e1100 */
[----:B------:R-:W4:Y:S04]  /*0130*/  LDG.E.U8 R21, desc[UR4][R4.64+0xed] ;  /* 0x0000ed0404157981 */ /* 0x000f28000c1e1100 */
[----:B------:R-:W5:Y:S04]  /*0140*/  LDG.E.U8 R15, desc[UR4][R4.64+0xe6] ;  /* 0x0000e604040f7981 */ /* 0x000f68000c1e1100 */
[----:B------:R-:W4:Y:S04]  /*0150*/  LDG.E.U8 R12, desc[UR4][R2.64+0xd] ;  /* 0x00000d04020c7981 */ /* 0x000f28000c1e1100 */
[----:B------:R-:W5:Y:S04]  /*0160*/  LDG.E.U8 R6, desc[UR4][R2.64+0x6] ;  /* 0x0000060402067981 */ /* 0x000f68000c1e1100 */
        /* <DEDUP_REMOVED lines=13> */
[----:B------:R-:W5:Y:S01]  /*0240*/  LDG.E.U8 R26, desc[UR4][R4.64+0xe2] ;  /* 0x0000e204041a7981 */ /* 0x000f62000c1e1100 */
[----:B--2---:R-:W-:-:S03]  /*0250*/  LOP3.LUT R8, R13, R8, RZ, 0x3c, !PT ;  /* 0x000000080d087212 */ /* 0x004fc600078e3cff */
[----:B------:R-:W2:Y:S01]  /*0260*/  LDG.E.U8 R13, desc[UR4][R4.64+0xe4] ;  /* 0x0000e404040d7981 */ /* 0x000ea2000c1e1100 */
[----:B---3--:R-:W-:-:S03]  /*0270*/  LOP3.LUT R17, R10, R17, RZ, 0x3c, !PT ;  /* 0x000000110a117212 */ /* 0x008fc600078e3cff */
[----:B------:R-:W2:Y:S01]  /*0280*/  LDG.E.U8 R10, desc[UR4][R2.64+0x4] ;  /* 0x00000404020a7981 */ /* 0x000ea2000c1e1100 */
[----:B----4-:R-:W-:-:S03]  /*0290*/  LOP3.LUT R12, R12, R21, RZ, 0x3c, !PT ;  /* 0x000000150c0c7212 */ /* 0x010fc600078e3cff */
[----:B------:R-:W3:Y:S01]  /*02a0*/  LDG.E.U8 R21, desc[UR4][R4.64+0xe3] ;  /* 0x0000e30404157981 */ /* 0x000ee2000c1e1100 */
[----:B-----5:R-:W-:-:S03]  /*02b0*/  LOP3.LUT R15, R6, R15, RZ, 0x3c, !PT ;  /* 0x0000000f060f7212 */ /* 0x020fc600078e3cff */
[----:B------:R-:W3:Y:S01]  /*02c0*/  LDG.E.U8 R6, desc[UR4][R2.64+0x3] ;  /* 0x0000030402067981 */ /* 0x000ee2000c1e1100 */
[----:B------:R-:W-:-:S03]  /*02d0*/  LOP3.LUT R11, R11, R14, RZ, 0x3c, !PT ;  /* 0x0000000e0b0b7212 */ /* 0x000fc600078e3cff */
[----:B------:R-:W4:Y:S01]  /*02e0*/  LDG.E.U8 R14, desc[UR4][R2.64+0x1] ;  /* 0x00000104020e7981 */ /* 0x000f22000c1e1100 */
[----:B------:R-:W-:-:S03]  /*02f0*/  LOP3.LUT R16, R16, R25, RZ, 0x3c, !PT ;  /* 0x0000001910107212 */ /* 0x000fc600078e3cff */
[----:B------:R-:W4:Y:S01]  /*0300*/  LDG.E.U8 R25, desc[UR4][R4.64+0xe1] ;  /* 0x0000e10404197981 */ /* 0x000f22000c1e1100 */
[----:B------:R-:W-:-:S03]  /*0310*/  LOP3.LUT R22, R22, R19, RZ, 0x3c, !PT ;  /* 0x0000001316167212 */ /* 0x000fc600078e3cff */
[----:B------:R-:W5:Y:S01]  /*0320*/  LDG.E.U8 R19, desc[UR4][R2.64+0x5] ;  /* 0x0000050402137981 */ /* 0x000f62000c1e1100 */
[----:B------:R-:W-:-:S03]  /*0330*/  LOP3.LUT R18, R18, R23, RZ, 0x3c, !PT ;  /* 0x0000001712127212 */ /* 0x000fc600078e3cff */
[----:B------:R-:W5:Y:S01]  /*0340*/  LDG.E.U8 R23, desc[UR4][R2.64+0x2] ;  /* 0x0000020402177981 */ /* 0x000f62000c1e1100 */
[----:B------:R-:W-:-:S03]  /*0350*/  LOP3.LUT R9, R9, R20, RZ, 0x3c, !PT ;  /* 0x0000001409097212 */ /* 0x000fc600078e3cff */
[----:B------:R-:W5:Y:S01]  /*0360*/  LDG.E.U8 R20, desc[UR4][R4.64+0xe0] ;  /* 0x0000e00404147981 */ /* 0x000f62000c1e1100 */
[----:B------:R-:W-:-:S03]  /*0370*/  LOP3.LUT R0, R7, R0, RZ, 0x3c, !PT ;  /* 0x0000000007007212 */ /* 0x000fc600078e3cff */
[----:B------:R-:W5:Y:S01]  /*0380*/  LDG.E.U8 R7, desc[UR4][R2.64] ;  /* 0x0000000402077981 */ /* 0x000f62000c1e1100 */
[----:B--2---:R-:W-:Y:S01]  /*0390*/  LOP3.LUT R10, R10, R13, RZ, 0x3c, !PT ;  /* 0x0000000d0a0a7212 */ /* 0x004fe200078e3cff */
[----:B------:R-:W-:Y:S01]  /*03a0*/  IMAD.MOV.U32 R13, RZ, RZ, 0x1 ;  /* 0x00000001ff0d7424 */ /* 0x000fe200078e00ff */
[----:B---3--:R-:W-:Y:S02]  /*03b0*/  LOP3.LUT R6, R6, R21, RZ, 0x3c, !PT ;  /* 0x0000001506067212 */ /* 0x008fe400078e3cff */
[----:B----4-:R-:W-:Y:S02]  /*03c0*/  LOP3.LUT R25, R14, R25, RZ, 0x3c, !PT ;  /* 0x000000190e197212 */ /* 0x010fe400078e3cff */
[----:B------:R-:W-:Y:S02]  /*03d0*/  PRMT R14, R13, 0x7610, R14 ;  /* 0x000076100d0e7816 */ /* 0x000fe4000000000e */
[----:B------:R-:W-:Y:S02]  /*03e0*/  PRMT R13, R6, 0x7610, R13 ;  /* 0x00007610060d7816 */ /* 0x000fe4000000000d */
[----:B-----5:R-:W-:-:S02]  /*03f0*/  LOP3.LUT R19, R19, R24, RZ, 0x3c, !PT ;  /* 0x0000001813137212 */ /* 0x020fc400078e3cff */
[----:B------:R-:W-:Y:S02]  /*0400*/  LOP3.LUT R23, R23, R26, RZ, 0x3c, !PT ;  /* 0x0000001a17177212 */ /* 0x000fe400078e3cff */
[----:B0-----:R-:W-:-:S07]  /*0410*/  LOP3.LUT R20, R7, R20, RZ, 0x3c, !PT ;  /* 0x0000001407147212 */ /* 0x001fce00078e3cff */
.L_x_1:
[----:B------:R-:W-:-:S04]  /*0420*/  IMAD.SHL.U32 R6, R14, 0x10, RZ ;  /* 0x000000100e067824 */ /* 0x000fc800078e00ff */
[----:B------:R-:W-:-:S05]  /*0430*/  IMAD.MOV R6, RZ, RZ, -R6 ;  /* 0x000000ffff067224 */ /* 0x000fca00078e0a06 */
[----:B------:R-:W-:-:S05]  /*0440*/  PRMT R6, R6, 0x7710, RZ ;  /* 0x0000771006067816 */ /* 0x000fca00000000ff */
[----:B------:R-:W-:-:S05]  /*0450*/  VIADD R6, R6, 0xffffffef ;  /* 0xffffffef06067836 */ /* 0x000fca0000000000 */
[----:B------:R-:W-:-:S04]  /*0460*/  LOP3.LUT R6, R6, 0xff, RZ, 0xc0, !PT ;  /* 0x000000ff06067812 */ /* 0x000fc800078ec0ff */
[----:B------:R-:W-:-:S05]  /*0470*/  IADD3 R6, P0, PT, R6, UR6, RZ ;  /* 0x0000000606067c10 */ /* 0x000fca000ff1e0ff */
[----:B------:R-:W-:-:S05]  /*0480*/  IMAD.X R7, RZ, RZ, UR7, P0 ;  /* 0x00000007ff077e24 */ /* 0x000fca00080e06ff */
[----:B------:R-:W2:Y:S04]  /*0490*/  LDG.E.U8 R28, desc[UR4][R6.64] ;  /* 0x00000004061c7981 */ /* 0x000ea8000c1e1100 */
[----:B------:R-:W3:Y:S04]  /*04a0*/  LDG.E.U8 R26, desc[UR4][R6.64+-0x1] ;  /* 0xffffff04061a7981 */ /* 0x000ee8000c1e1100 */
[----:B------:R-:W4:Y:S04]  /*04b0*/  LDG.E.U8 R24, desc[UR4][R6.64+-0x2] ;  /* 0xfffffe0406187981 */ /* 0x000f28000c1e1100 */
[----:B------:R-:W5:Y:S01]  /*04c0*/  LDG.E.U8 R21, desc[UR4][R6.64+-0x3] ;  /* 0xfffffd0406157981 */ /* 0x000f62000c1e1100 */
[----:B------:R-:W-:-:S02]  /*04d0*/  LOP3.LUT R13, R13, 0xff, RZ, 0xc0, !PT ;  /* 0x000000ff0d0d7812 */ /* 0x000fc400078ec0ff */
[----:B------:R-:W-:-:S04]  /*04e0*/  LOP3.LUT R8, R8, 0xff, RZ, 0xc0, !PT ;  /* 0x000000ff08087812 */ /* 0x000fc800078ec0ff */
[----:B------:R-:W2:Y:S08]  /*04f0*/  LDC.U8 R13, c[0x3][R13+0x100] ;  /* 0x00c040000d0d7b82 */ /* 0x000eb00000000000 */
[----:B------:R-:W4:Y:S01]  /*0500*/  LDC.U8 R27, c[0x3][R8+0x100] ;  /* 0x00c04000081b7b82 */ /* 0x000f220000000000 */
[----:B------:R-:W-:-:S07]  /*0510*/  LOP3.LUT R18, R18, 0xff, RZ, 0xc0, !PT ;  /* 0x000000ff12127812 */ /* 0x000fce00078ec0ff */
[----:B------:R-:W5:Y:S01]  /*0520*/  LDC.U8 R18, c[0x3][R18+0x100] ;  /* 0x00c0400012127b82 */ /* 0x000f620000000000 */
[----:B--2---:R-:W-:Y:S02]  /*0530*/  LOP3.LUT R13, R13, R28, RZ, 0x3c, !PT ;  /* 0x0000001c0d0d7212 */ /* 0x004fe400078e3cff */
[----:B------:R-:W-:-:S05]  /*0540*/  LOP3.LUT R28, R15, 0xff, RZ, 0xc0, !PT ;  /* 0x000000ff0f1c7812 */ /* 0x000fca00078ec0ff */
[----:B------:R-:W3:Y:S02]  /*0550*/  LDC.U8 R15, c[0x3][R28+0x100] ;  /* 0x00c040001c0f7b82 */ /* 0x000ee40000000000 */
[----:B---3--:R-:W-:Y:S02]  /*0560*/  LOP3.LUT R15, R15, R26, RZ, 0x3c, !PT ;  /* 0x0000001a0f0f7212 */ /* 0x008fe400078e3cff */
[----:B------:R-:W2:Y:S01]  /*0570*/  LDG.E.U8 R26, desc[UR4][R6.64+-0x4] ;  /* 0xfffffc04061a7981 */ /* 0x000ea2000c1e1100 */
[----:B----4-:R-:W-:-:S03]  /*0580*/  LOP3.LUT R8, R27, R24, RZ, 0x3c, !PT ;  /* 0x000000181b087212 */ /* 0x010fc600078e3cff */
[----:B------:R-:W3:Y:S01]  /*0590*/  LDG.E.U8 R27, desc[UR4][R6.64+-0x5] ;  /* 0xfffffb04061b7981 */ /* 0x000ee2000c1e1100 */
[----:B-----5:R-:W-:-:S03]  /*05a0*/  LOP3.LUT R18, R18, R21, RZ, 0x3c, !PT ;  /* 0x0000001512127212 */ /* 0x020fc600078e3cff */
[----:B------:R-:W4:Y:S04]  /*05b0*/  LDG.E.U8 R24, desc[UR4][R6.64+-0x6] ;  /* 0xfffffa0406187981 */ /* 0x000f28000c1e1100 */
[----:B------:R-:W5:Y:S01]  /*05c0*/  LDG.E.U8 R21, desc[UR4][R6.64+-0x7] ;  /* 0xfffff90406157981 */ /* 0x000f62000c1e1100 */
[----:B------:R-:W-:Y:S02]  /*05d0*/  LOP3.LUT R29, R22, 0xff, RZ, 0xc0, !PT ;  /* 0x000000ff161d7812 */ /* 0x000fe400078ec0ff */
[----:B------:R-:W-:-:S04]  /*05e0*/  LOP3.LUT R23, R23, 0xff, RZ, 0xc0, !PT ;  /* 0x000000ff17177812 */ /* 0x000fc800078ec0ff */
[----:B------:R-:W2:Y:S02]  /*05f0*/  LDC.U8 R29, c[0x3][R29+0x100] ;  /* 0x00c040001d1d7b82 */ /* 0x000ea40000000000 */
[----:B--2---:R-:W-:-:S06]  /*0600*/  LOP3.LUT R22, R29, R26, RZ, 0x3c, !PT ;  /* 0x0000001a1d167212 */ /* 0x004fcc00078e3cff */
[----:B------:R-:W3:Y:S02]  /*0610*/  LDC.U8 R26, c[0x3][R23+0x100] ;  /* 0x00c04000171a7b82 */ /* 0x000ee40000000000 */
[----:B---3--:R-:W-:Y:S02]  /*0620*/  LOP3.LUT R23, R26, R27, RZ, 0x3c, !PT ;  /* 0x0000001b1a177212 */ /* 0x008fe400078e3cff */
[----:B------:R-:W-:Y:S01]  /*0630*/  LOP3.LUT R26, R17, 0xff, RZ, 0xc0, !PT ;  /* 0x000000ff111a7812 */ /* 0x000fe200078ec0ff */
[----:B------:R-:W2:Y:S01]  /*0640*/  LDG.E.U8 R27, desc[UR4][R6.64+-0x8] ;  /* 0xfffff804061b7981 */ /* 0x000ea2000c1e1100 */
[----:B------:R-:W-:-:S03]  /*0650*/  LOP3.LUT R17, R19, 0xff, RZ, 0xc0, !PT ;  /* 0x000000ff13117812 */ /* 0x000fc600078ec0ff */
[----:B------:R-:W3:Y:S01]  /*0660*/  LDG.E.U8 R19, desc[UR4][R6.64+-0xd] ;  /* 0xfffff30406137981 */ /* 0x000ee2000c1e1100 */
[----:B------:R-:W5:Y:S08]  /*0670*/  LDC.U8 R26, c[0x3][R26+0x100] ;  /* 0x00c040001a1a7b82 */ /* 0x000f700000000000 */
[----:B------:R-:W4:Y:S02]  /*0680*/  LDC.U8 R17, c[0x3][R17+0x100] ;  /* 0x00c0400011117b82 */ /* 0x000f240000000000 */
[----:B----4-:R-:W-:-:S02]  /*0690*/  LOP3.LUT R24, R17, R24, RZ, 0x3c, !PT ;  /* 0x0000001811187212 */ /* 0x010fc400078e3cff */
[----:B-----5:R-:W-:Y:S02]  /*06a0*/  LOP3.LUT R17, R26, R21, RZ, 0x3c, !PT ;  /* 0x000000151a117212 */ /* 0x020fe400078e3cff */
[----:B------:R-:W4:Y:S04]  /*06b0*/  LDG.E.U8 R26, desc[UR4][R6.64+-0x9] ;  /* 0xfffff704061a7981 */ /* 0x000f28000c1e1100 */
[----:B------:R-:W5:Y:S01]  /*06c0*/  LDG.E.U8 R21, desc[UR4][R6.64+-0xc] ;  /* 0xfffff40406157981 */ /* 0x000f62000c1e1100 */
[----:B------:R-:W-:-:S04]  /*06d0*/  LOP3.LUT R9, R9, 0xff, RZ, 0xc0, !PT ;  /* 0x000000ff09097812 */ /* 0x000fc800078ec0ff */
[----:B------:R-:W2:Y:S01]  /*06e0*/  LDC.U8 R28, c[0x3][R9+0x100] ;  /* 0x00c04000091c7b82 */ /* 0x000ea20000000000 */
[----:B------:R-:W-:Y:S02]  /*06f0*/  LOP3.LUT R11, R11, 0xff, RZ, 0xc0, !PT ;  /* 0x000000ff0b0b7812 */ /* 0x000fe400078ec0ff */
[----:B------:R-:W-:-:S05]  /*0700*/  LOP3.LUT R0, R0, 0xff, RZ, 0xc0, !PT ;  /* 0x000000ff00007812 */ /* 0x000fca00078ec0ff */
[----:B------:R-:W4:Y:S01]  /*0710*/  LDC.U8 R11, c[0x3][R11+0x100] ;  /* 0x00c040000b0b7b82 */ /* 0x000f220000000000 */
[----:B------:R-:W-:-:S07]  /*0720*/  LOP3.LUT R29, R16, 0xff, RZ, 0xc0, !PT ;  /* 0x000000ff101d7812 */ /* 0x000fce00078ec0ff */
[----:B------:R-:W3:Y:S01]  /*0730*/  LDC.U8 R16, c[0x3][R29+0x100] ;  /* 0x00c040001d107b82 */ /* 0x000ee20000000000 */
[----:B--2---:R-:W-:-:S07]  /*0740*/  LOP3.LUT R9, R28, R27, RZ, 0x3c, !PT ;  /* 0x0000001b1c097212 */ /* 0x004fce00078e3cff */
[----:B------:R4:W5:Y:S01]  /*0750*/  LDC.U8 R28, c[0x3][R0+0x100] ;  /* 0x00c04000001c7b82 */ /* 0x0009620000000000 */
[----:B------:R-:W2:Y:S01]  /*0760*/  LDG.E.U8 R27, desc[UR4][R6.64+-0xe] ;  /* 0xfffff204061b7981 */ /* 0x000ea2000c1e1100 */
[----:B---3--:R-:W-:-:S03]  /*0770*/  LOP3.LUT R16, R16, R19, RZ, 0x3c, !PT ;  /* 0x0000001310107212 */ /* 0x008fc600078e3cff */
[----:B------:R-:W3:Y:S01]  /*0780*/  LDG.E.U8 R19, desc[UR4][R6.64+-0xa] ;  /* 0xfffff60406137981 */ /* 0x000ee2000c1e1100 */
[----:B----4-:R-:W-:-:S03]  /*0790*/  LOP3.LUT R0, R11, R26, RZ, 0x3c, !PT ;  /* 0x0000001a0b007212 */ /* 0x010fc600078e3cff */
[----:B------:R0:W4:Y:S01]  /*07a0*/  LDG.E.U8 R26, desc[UR4][R6.64+-0xb] ;  /* 0xfffff504061a7981 */ /* 0x000122000c1e1100 */
[----:B-----5:R-:W-:-:S03]  /*07b0*/  LOP3.LUT R11, R28, R21, RZ, 0x3c, !PT ;  /* 0x000000151c0b7212 */ /* 0x020fc600078e3cff */
[----:B------:R-:W5:Y:S01]  /*07c0*/  LDG.E.U8 R21, desc[UR4][R6.64+-0xf] ;  /* 0xfffff10406157981 */ /* 0x000f62000c1e1100 */
[----:B------:R-:W-:Y:S02]  /*07d0*/  LOP3.LUT R29, R12, 0xff, RZ, 0xc0, !PT ;  /* 0x000000ff0c1d7812 */ /* 0x000fe400078ec0ff */
[----:B------:R-:W-:Y:S02]  /*07e0*/  LOP3.LUT R12, R20, 0xff, RZ, 0xc0, !PT ;  /* 0x000000ff140c7812 */ /* 0x000fe400078ec0ff */
[----:B------:R-:W2:Y:S08]  /*07f0*/  LDC.U8 R28, c[0x3][R29+0x100] ;  /* 0x00c040001d1c7b82 */ /* 0x000eb00000000000 */
[----:B------:R-:W5:Y:S01]  /*0800*/  LDC.U8 R12, c[0x3][R12+0x100] ;  /* 0x00c040000c0c7b82 */ /* 0x000f620000000000 */
[----:B------:R-:W-:-:S07]  /*0810*/  LOP3.LUT R25, R25, 0xff, RZ, 0xc0, !PT ;  /* 0x000000ff19197812 */ /* 0x000fce00078ec0ff */
[----:B------:R-:W3:Y:S01]  /*0820*/  LDC.U8 R20, c[0x3][R25+0x100] ;  /* 0x00c0400019147b82 */ /* 0x000ee20000000000 */
[----:B--2---:R-:W-:Y:S02]  /*0830*/  LOP3.LUT R27, R28, R27, RZ, 0x3c, !PT ;  /* 0x0000001b1c1b7212 */ /* 0x004fe400078e3cff */
[----:B---3--:R-:W-:Y:S02]  /*0840*/  LOP3.LUT R19, R20, R19, RZ, 0x3c, !PT ;  /* 0x0000001314137212 */ /* 0x008fe400078e3cff */
[----:B-----5:R-:W-:-:S04]  /*0850*/  LOP3.LUT R12, R12, R21, RZ, 0x3c, !PT ;  /* 0x000000150c0c7212 */ /* 0x020fc800078e3cff */
[----:B------:R-:W-:-:S04]  /*0860*/  LOP3.LUT R28, R16, R27, R12, 0x96, !PT ;  /* 0x0000001b101c7212 */ /* 0x000fc800078e960c */
[----:B------:R-:W-:Y:S02]  /*0870*/  LOP3.LUT R21, R28, R11, RZ, 0x3c, !PT ;  /* 0x0000000b1c157212 */ /* 0x000fe400078e3cff */
[----:B------:R-:W-:Y:S02]  /*0880*/  LOP3.LUT R28, R10, 0xff, RZ, 0xc0, !PT ;  /* 0x000000ff0a1c7812 */ /* 0x000fe400078ec0ff */
[C---:B0-----:R-:W-:Y:S02]  /*0890*/  PRMT R6, R21.reuse, 0x8880, RZ ;  /* 0x0000888015067816 */ /* 0x041fe400000000ff */
[----:B------:R-:W4:Y:S02]  /*08a0*/  LDC.U8 R7, c[0x3][R28+0x100] ;  /* 0x00c040001c077b82 */ /* 0x000f240000000000 */
[----:B------:R-:W-:Y:S01]  /*08b0*/  ISETP.GE.AND P0, PT, R6, RZ, PT ;  /* 0x000000ff0600720c */ /* 0x000fe20003f06270 */
[----:B------:R-:W-:-:S12]  /*08c0*/  IMAD.SHL.U32 R10, R21, 0x2, RZ ;  /* 0x00000002150a7824 */ /* 0x000fd800078e00ff */
[----:B------:R-:W-:-:S04]  /*08d0*/  @!P0 LOP3.LUT R10, R10, 0x1b, RZ, 0x3c, !PT ;  /* 0x0000001b0a0a8812 */ /* 0x000fc800078e3cff */
[C---:B------:R-:W-:Y:S02]  /*08e0*/  LOP3.LUT R6, R10.reuse, R16, R12, 0x96, !PT ;  /* 0x000000100a067212 */ /* 0x040fe400078e960c */
[----:B------:R-:W-:Y:S02]  /*08f0*/  LOP3.LUT R10, R10, R11, R27, 0x96, !PT ;  /* 0x0000000b0a0a7212 */ /* 0x000fe400078e961b */
[----:B------:R-:W-:-:S04]  /*0900*/  PRMT R20, R6, 0x8880, RZ ;  /* 0x0000888006147816 */ /* 0x000fc800000000ff */
[----:B------:R-:W-:Y:S02]  /*0910*/  ISETP.GE.AND P0, PT, R20, RZ, PT ;  /* 0x000000ff1400720c */ /* 0x000fe40003f06270 */
[----:B------:R-:W-:-:S04]  /*0920*/  PRMT R20, R10, 0x8880, RZ ;  /* 0x000088800a147816 */ /* 0x000fc800000000ff */
[----:B------:R-:W-:Y:S01]  /*0930*/  ISETP.GE.AND P1, PT, R20, RZ, PT ;  /* 0x000000ff1400720c */ /* 0x000fe20003f26270 */
[----:B------:R-:W-:Y:S02]  /*0940*/  IMAD.SHL.U32 R6, R6, 0x2, RZ ;  /* 0x0000000206067824 */ /* 0x000fe400078e00ff */
[----:B------:R-:W-:-:S04]  /*0950*/  IMAD.SHL.U32 R20, R10, 0x2, RZ ;  /* 0x000000020a147824 */ /* 0x000fc800078e00ff */
[----:B------:R-:W-:-:S06]  /*0960*/  @!P0 LOP3.LUT R6, R6, 0x1b, RZ, 0x3c, !PT ;  /* 0x0000001b06068812 */ /* 0x000fcc00078e3cff */
[----:B------:R-:W-:Y:S02]  /*0970*/  @!P1 LOP3.LUT R20, R20, 0x1b, RZ, 0x3c, !PT ;  /* 0x0000001b14149812 */ /* 0x000fe400078e3cff */
[----:B----4-:R-:W-:Y:S02]  /*0980*/  LOP3.LUT R10, R7, R26, RZ, 0x3c, !PT ;  /* 0x0000001a070a7212 */ /* 0x010fe400078e3cff */
[----:B------:R-:W-:Y:S02]  /*0990*/  PRMT R7, R6, 0x8880, RZ ;  /* 0x0000888006077816 */ /* 0x000fe400000000ff */
[----:B------:R-:W-:Y:S02]  /*09a0*/  PRMT R25, R20, 0x8880, RZ ;  /* 0x0000888014197816 */ /* 0x000fe400000000ff */
[----:B------:R-:W-:Y:S02]  /*09b0*/  ISETP.GE.AND P0, PT, R7, RZ, PT ;  /* 0x000000ff0700720c */ /* 0x000fe40003f06270 */
[----:B------:R-:W-:-:S02]  /*09c0*/  LOP3.LUT R7, R11, R16, RZ, 0x3c, !PT ;  /* 0x000000100b077212 */ /* 0x000fc400078e3cff */
[----:B------:R-:W-:Y:S02]  /*09d0*/  ISETP.GE.AND P1, PT, R25, RZ, PT ;  /* 0x000000ff1900720c */ /* 0x000fe40003f26270 */
[----:B------:R-:W-:Y:S01]  /*09e0*/  PRMT R25, R7, 0x8880, RZ ;  /* 0x0000888007197816 */ /* 0x000fe200000000ff */
[----:B------:R-:W-:-:S03]  /*09f0*/  IMAD.SHL.U32 R6, R6, 0x2, RZ ;  /* 0x0000000206067824 */ /* 0x000fc600078e00ff */
[----:B------:R-:W-:Y:S01]  /*0a00*/  ISETP.GE.AND P2, PT, R25, RZ, PT ;  /* 0x000000ff1900720c */ /* 0x000fe20003f46270 */
[----:B------:R-:W-:Y:S02]  /*0a10*/  IMAD.SHL.U32 R20, R20, 0x2, RZ ;  /* 0x0000000214147824 */ /* 0x000fe400078e00ff */
[----:B------:R-:W-:Y:S01]  /*0a20*/  @!P0 LOP3.LUT R6, R6, 0x1b, RZ, 0x3c, !PT ;  /* 0x0000001b06068812 */ /* 0x000fe200078e3cff */
[----:B------:R-:W-:-:S03]  /*0a30*/  IMAD.SHL.U32 R7, R7, 0x2, RZ ;  /* 0x0000000207077824 */ /* 0x000fc600078e00ff */
[----:B------:R-:W-:Y:S02]  /*0a40*/  @!P1 LOP3.LUT R20, R20, 0x1b, RZ, 0x3c, !PT ;  /* 0x0000001b14149812 */ /* 0x000fe400078e3cff */
[-C--:B------:R-:W-:Y:S02]  /*0a50*/  LOP3.LUT R6, R6, R21.reuse, RZ, 0x3c, !PT ;  /* 0x0000001506067212 */ /* 0x080fe400078e3cff */
[----:B------:R-:W-:Y:S02]  /*0a60*/  LOP3.LUT R21, R20, R21, RZ, 0x3c, !PT ;  /* 0x0000001514157212 */ /* 0x000fe400078e3cff */
[----:B------:R-:W-:Y:S02]  /*0a70*/  LOP3.LUT R20, R27, R12, RZ, 0x3c, !PT ;  /* 0x0000000c1b147212 */ /* 0x000fe400078e3cff */
[----:B------:R-:W-:Y:S02]  /*0a80*/  @!P2 LOP3.LUT R7, R7, 0x1b, RZ, 0x3c, !PT ;  /* 0x0000001b0707a812 */ /* 0x000fe400078e3cff */
[----:B------:R-:W-:-:S02]  /*0a90*/  PRMT R25, R20, 0x8880, RZ ;  /* 0x0000888014197816 */ /* 0x000fc400000000ff */
[C---:B------:R-:W-:Y:S02]  /*0aa0*/  LOP3.LUT R7, R16.reuse, R7, RZ, 0x3c, !PT ;  /* 0x0000000710077212 */ /* 0x040fe400078e3cff */
[----:B------:R-:W-:Y:S02]  /*0ab0*/  LOP3.LUT R16, R16, R27, RZ, 0x3c, !PT ;  /* 0x0000001b10107212 */ /* 0x000fe400078e3cff */
[----:B------:R-:W-:Y:S02]  /*0ac0*/  ISETP.GE.AND P0, PT, R25, RZ, PT ;  /* 0x000000ff1900720c */ /* 0x000fe40003f06270 */
[----:B------:R-:W-:-:S04]  /*0ad0*/  PRMT R25, R16, 0x8880, RZ ;  /* 0x0000888010197816 */ /* 0x000fc800000000ff */
[----:B------:R-:W-:Y:S01]  /*0ae0*/  ISETP.GE.AND P1, PT, R25, RZ, PT ;  /* 0x000000ff1900720c */ /* 0x000fe20003f26270 */
[----:B------:R-:W-:Y:S02]  /*0af0*/  IMAD.SHL.U32 R25, R20, 0x2, RZ ;  /* 0x0000000214197824 */ /* 0x000fe400078e00ff */
[----:B------:R-:W-:Y:S01]  /*0b00*/  IMAD.SHL.U32 R16, R16, 0x2, RZ ;  /* 0x0000000210107824 */ /* 0x000fe200078e00ff */
[----:B------:R-:W-:-:S03]  /*0b10*/  LOP3.LUT R20, R11, R12, RZ, 0x3c, !PT ;  /* 0x0000000c0b147212 */ /* 0x000fc600078e3cff */
[----:B------:R-:W-:Y:S02]  /*0b20*/  @!P0 LOP3.LUT R25, R25, 0x1b, RZ, 0x3c, !PT ;  /* 0x0000001b19198812 */ /* 0x000fe400078e3cff */
[----:B------:R-:W-:-:S04]  /*0b30*/  PRMT R26, R20, 0x8880, RZ ;  /* 0x00008880141a7816 */ /* 0x000fc800000000ff */
[----:B------:R-:W-:Y:S02]  /*0b40*/  @!P1 LOP3.LUT R16, R16, 0x1b, RZ, 0x3c, !PT ;  /* 0x0000001b10109812 */ /* 0x000fe400078e3cff */
[----:B------:R-:W-:Y:S02]  /*0b50*/  LOP3.LUT R25, R25, R12, RZ, 0x3c, !PT ;  /* 0x0000000c19197212 */ /* 0x000fe400078e3cff */
[----:B------:R-:W-:Y:S02]  /*0b60*/  LOP3.LUT R12, R16, R27, RZ, 0x3c, !PT ;  /* 0x0000001b100c7212 */ /* 0x000fe400078e3cff */
[----:B------:R-:W-:Y:S02]  /*0b70*/  LOP3.LUT R16, R0, R19, R10, 0x96, !PT ;  /* 0x0000001300107212 */ /* 0x000fe400078e960a */
[----:B------:R-:W-:Y:S02]  /*0b80*/  ISETP.GE.AND P0, PT, R26, RZ, PT ;  /* 0x000000ff1a00720c */ /* 0x000fe40003f06270 */
[----:B------:R-:W-:Y:S01]  /*0b90*/  LOP3.LUT R16, R16, R9, RZ, 0x3c, !PT ;  /* 0x0000000910107212 */ /* 0x000fe200078e3cff */
[----:B------:R-:W-:-:S03]  /*0ba0*/  IMAD.SHL.U32 R20, R20, 0x2, RZ ;  /* 0x0000000214147824 */ /* 0x000fc600078e00ff */
[----:B------:R-:W-:-:S04]  /*0bb0*/  PRMT R26, R16, 0x8880, RZ ;  /* 0x00008880101a7816 */ /* 0x000fc800000000ff */
[----:B------:R-:W-:-:S03]  /*0bc0*/  ISETP.GE.AND P1, PT, R26, RZ, PT ;  /* 0x000000ff1a00720c */ /* 0x000fc60003f26270 */
[----:B------:R-:W-:-:S04]  /*0bd0*/  @!P0 LOP3.LUT R20, R20, 0x1b, RZ, 0x3c, !PT ;  /* 0x0000001b14148812 */ /* 0x000fc800078e3cff */
[----:B------:R-:W-:Y:S01]  /*0be0*/  LOP3.LUT R26, R11, R20, RZ, 0x3c, !PT ;  /* 0x000000140b1a7212 */ /* 0x000fe200078e3cff */
[----:B------:R-:W-:Y:S01]  /*0bf0*/  IMAD.SHL.U32 R11, R16, 0x2, RZ ;  /* 0x00000002100b7824 */ /* 0x000fe200078e00ff */
[----:B------:R-:W-:-:S04]  /*0c00*/  LOP3.LUT R20, R25, R6, RZ, 0x3c, !PT ;  /* 0x0000000619147212 */ /* 0x000fc800078e3cff */
[----:B------:R-:W-:Y:S02]  /*0c10*/  @!P1 LOP3.LUT R11, R11, 0x1b, RZ, 0x3c, !PT ;  /* 0x0000001b0b0b9812 */ /* 0x000fe400078e3cff */
[----:B------:R-:W-:Y:S02]  /*0c20*/  LOP3.LUT R6, R7, R6, RZ, 0x3c, !PT ;  /* 0x0000000607067212 */ /* 0x000fe400078e3cff */
[----:B------:R-:W-:-:S04]  /*0c30*/  LOP3.LUT R7, R11, R0, R10, 0x96, !PT ;  /* 0x000000000b077212 */ /* 0x000fc800078e960a */
[----:B------:R-:W-:-:S04]  /*0c40*/  PRMT R25, R7, 0x8880, RZ ;  /* 0x0000888007197816 */ /* 0x000fc800000000ff */
[----:B------:R-:W-:Y:S01]  /*0c50*/  ISETP.GE.AND P0, PT, R25, RZ, PT ;  /* 0x000000ff1900720c */ /* 0x000fe20003f06270 */
[----:B------:R-:W-:Y:S01]  /*0c60*/  IMAD.SHL.U32 R7, R7, 0x2, RZ ;  /* 0x0000000207077824 */ /* 0x000fe200078e00ff */
[----:B------:R-:W-:-:S11]  /*0c70*/  LOP3.LUT R11, R11, R9, R19, 0x96, !PT ;  /* 0x000000090b0b7212 */ /* 0x000fd600078e9613 */
[----:B------:R-:W-:-:S04]  /*0c80*/  @!P0 LOP3.LUT R7, R7, 0x1b, RZ, 0x3c, !PT ;  /* 0x0000001b07078812 */ /* 0x000fc800078e3cff */
[----:B------:R-:W-:-:S04]  /*0c90*/  PRMT R25, R7, 0x8880, RZ ;  /* 0x0000888007197816 */ /* 0x000fc800000000ff */
[----:B------:R-:W-:Y:S02]  /*0ca0*/  ISETP.GE.AND P0, PT, R25, RZ, PT ;  /* 0x000000ff1900720c */ /* 0x000fe40003f06270 */
[----:B------:R-:W-:-:S04]  /*0cb0*/  PRMT R25, R11, 0x8880, RZ ;  /* 0x000088800b197816 */ /* 0x000fc800000000ff */
[----:B------:R-:W-:Y:S01]  /*0cc0*/  ISETP.GE.AND P1, PT, R25, RZ, PT ;  /* 0x000000ff1900720c */ /* 0x000fe20003f26270 */
[----:B------:R-:W-:-:S12]  /*0cd0*/  IMAD.SHL.U32 R11, R11, 0x2, RZ ;  /* 0x000000020b0b7824 */ /* 0x000fd800078e00ff */
[----:B------:R-:W-:-:S04]  /*0ce0*/  @!P1 LOP3.LUT R11, R11, 0x1b, RZ, 0x3c, !PT ;  /* 0x0000001b0b0b9812 */ /* 0x000fc800078e3cff */
[----:B------:R-:W-:-:S04]  /*0cf0*/  PRMT R25, R11, 0x8880, RZ ;  /* 0x000088800b197816 */ /* 0x000fc800000000ff */
[----:B------:R-:W-:Y:S01]  /*0d00*/  ISETP.GE.AND P1, PT, R25, RZ, PT ;  /* 0x000000ff1900720c */ /* 0x000fe20003f26270 */
[----:B------:R-:W-:Y:S02]  /*0d10*/  IMAD.SHL.U32 R7, R7, 0x2, RZ ;  /* 0x0000000207077824 */ /* 0x000fe400078e00ff */
[----:B------:R-:W-:-:S03]  /*0d20*/  IMAD.SHL.U32 R11, R11, 0x2, RZ ;  /* 0x000000020b0b7824 */ /* 0x000fc600078e00ff */
[----:B------:R-:W-:-:S07]  /*0d30*/  @!P0 LOP3.LUT R7, R7, 0x1b, RZ, 0x3c, !PT ;  /* 0x0000001b07078812 */ /* 0x000fce00078e3cff */
[----:B------:R-:W-:Y:S02]  /*0d40*/  @!P1 LOP3.LUT R11, R11, 0x1b, RZ, 0x3c, !PT ;  /* 0x0000001b0b0b9812 */ /* 0x000fe400078e3cff */
[-C--:B------:R-:W-:Y:S02]  /*0d50*/  LOP3.LUT R25, R7, R16.reuse, RZ, 0x3c, !PT ;  /* 0x0000001007197212 */ /* 0x080fe400078e3cff */
[----:B------:R-:W-:Y:S02]  /*0d60*/  LOP3.LUT R11, R11, R16, RZ, 0x3c, !PT ;  /* 0x000000100b0b7212 */ /* 0x000fe400078e3cff */
[----:B------:R-:W-:-:S04]  /*0d70*/  LOP3.LUT R16, R9, R0, RZ, 0x3c, !PT ;  /* 0x0000000009107212 */ /* 0x000fc800078e3cff */
[----:B------:R-:W-:-:S04]  /*0d80*/  PRMT R7, R16, 0x8880, RZ ;  /* 0x0000888010077816 */ /* 0x000fc800000000ff */
[----:B------:R-:W-:Y:S01]  /*0d90*/  ISETP.GE.AND P0, PT, R7, RZ, PT ;  /* 0x000000ff0700720c */ /* 0x000fe20003f06270 */
[----:B------:R-:W-:Y:S01]  /*0da0*/  IMAD.SHL.U32 R27, R16, 0x2, RZ ;  /* 0x00000002101b7824 */ /* 0x000fe200078e00ff */
[----:B------:R-:W-:Y:S02]  /*0db0*/  LOP3.LUT R16, R19, R10, RZ, 0x3c, !PT ;  /* 0x0000000a13107212 */ /* 0x000fe400078e3cff */
[-C--:B------:R-:W-:Y:S02]  /*0dc0*/  LOP3.LUT R7, R12, R21.reuse, RZ, 0x3c, !PT ;  /* 0x000000150c077212 */ /* 0x080fe400078e3cff */
[----:B------:R-:W-:Y:S02]  /*0dd0*/  LOP3.LUT R21, R26, R21, RZ, 0x3c, !PT ;  /* 0x000000151a157212 */ /* 0x000fe400078e3cff */
[----:B------:R-:W-:-:S05]  /*0de0*/  PRMT R26, R16, 0x8880, RZ ;  /* 0x00008880101a7816 */ /* 0x000fca00000000ff */
[----:B------:R-:W-:-:S04]  /*0df0*/  @!P0 LOP3.LUT R27, R27, 0x1b, RZ, 0x3c, !PT ;  /* 0x0000001b1b1b8812 */ /* 0x000fc800078e3cff */
[C---:B------:R-:W-:Y:S02]  /*0e00*/  LOP3.LUT R12, R0.reuse, R27, RZ, 0x3c, !PT ;  /* 0x0000001b000c7212 */ /* 0x040fe400078e3cff */
[----:B------:R-:W-:Y:S02]  /*0e10*/  LOP3.LUT R0, R0, R19, RZ, 0x3c, !PT ;  /* 0x0000001300007212 */ /* 0x000fe400078e3cff */
[----:B------:R-:W-:Y:S02]  /*0e20*/  ISETP.GE.AND P0, PT, R26, RZ, PT ;  /* 0x000000ff1a00720c */ /* 0x000fe40003f06270 */
[----:B------:R-:W-:Y:S01]  /*0e30*/  PRMT R26, R0, 0x8880, RZ ;  /* 0x00008880001a7816 */ /* 0x000fe200000000ff */
[----:B------:R-:W-:-:S03]  /*0e40*/  IMAD.SHL.U32 R27, R16, 0x2, RZ ;  /* 0x00000002101b7824 */ /* 0x000fc600078e00ff */
[----:B------:R-:W-:Y:S01]  /*0e50*/  ISETP.GE.AND P1, PT, R26, RZ, PT ;  /* 0x000000ff1a00720c */ /* 0x000fe20003f26270 */
[----:B------:R-:W-:-:S06]  /*0e60*/  IMAD.SHL.U32 R0, R0, 0x2, RZ ;  /* 0x0000000200007824 */ /* 0x000fcc00078e00ff */
[----:B------:R-:W-:-:S04]  /*0e70*/  @!P0 LOP3.LUT R27, R27, 0x1b, RZ, 0x3c, !PT ;  /* 0x0000001b1b1b8812 */ /* 0x000fc800078e3cff */
[-C--:B------:R-:W-:Y:S02]  /*0e80*/  LOP3.LUT R28, R27, R10.reuse, RZ, 0x3c, !PT ;  /* 0x0000000a1b1c7212 */ /* 0x080fe400078e3cff */
[----:B------:R-:W-:Y:S02]  /*0e90*/  LOP3.LUT R10, R9, R10, RZ, 0x3c, !PT ;  /* 0x0000000a090a7212 */ /* 0x000fe400078e3cff */
[----:B------:R-:W-:Y:S02]  /*0ea0*/  @!P1 LOP3.LUT R0, R0, 0x1b, RZ, 0x3c, !PT ;  /* 0x0000001b00009812 */ /* 0x000fe400078e3cff */
[----:B------:R-:W-:Y:S02]  /*0eb0*/  PRMT R26, R10, 0x8880, RZ ;  /* 0x000088800a1a7816 */ /* 0x000fe400000000ff */
[----:B------:R-:W-:Y:S02]  /*0ec0*/  LOP3.LUT R0, R0, R19, RZ, 0x3c, !PT ;  /* 0x0000001300007212 */ /* 0x000fe400078e3cff */
[----:B------:R-:W-:-:S02]  /*0ed0*/  LOP3.LUT R19, R23, R24, R17, 0x96, !PT ;  /* 0x0000001817137212 */ /* 0x000fc400078e9611 */
        /* <DEDUP_REMOVED lines=27> */
[----:B------:R-:W-:-:S04]  /*1090*/  @!P0 LOP3.LUT R9, R9, 0x1b, RZ, 0x3c, !PT ;  /* 0x0000001b09098812 */ /* 0x000fc800078e3cff */
[----:B------:R-:W-:-:S03]  /*10a0*/  LOP3.LUT R12, R9, R16, RZ, 0x3c, !PT ;  /* 0x00000010090c7212 */ /* 0x000fc600078e3cff */
[----:B------:R-:W-:-:S04]  /*10b0*/  @!P1 LOP3.LUT R19, R19, 0x1b, RZ, 0x3c, !PT ;  /* 0x0000001b13139812 */ /* 0x000fc800078e3cff */
[----:B------:R-:W-:Y:S02]  /*10c0*/  LOP3.LUT R9, R19, R16, RZ, 0x3c, !PT ;  /* 0x0000001013097212 */ /* 0x000fe400078e3cff */
[----:B------:R-:W-:-:S04]  /*10d0*/  LOP3.LUT R16, R22, R23, RZ, 0x3c, !PT ;  /* 0x0000001716107212 */ /* 0x000fc800078e3cff */
[----:B------:R-:W-:-:S04]  /*10e0*/  PRMT R19, R16, 0x8880, RZ ;  /* 0x0000888010137816 */ /* 0x000fc800000000ff */
[----:B------:R-:W-:Y:S02]  /*10f0*/  ISETP.GE.AND P0, PT, R19, RZ, PT ;  /* 0x000000ff1300720c */ /* 0x000fe40003f06270 */
[-C--:B------:R-:W-:Y:S02]  /*1100*/  LOP3.LUT R19, R0, R11.reuse, RZ, 0x3c, !PT ;  /* 0x0000000b00137212 */ /* 0x080fe400078e3cff */
[----:B------:R-:W-:Y:S01]  /*1110*/  LOP3.LUT R0, R26, R11, RZ, 0x3c, !PT ;  /* 0x0000000b1a007212 */ /* 0x000fe200078e3cff */
[----:B------:R-:W-:Y:S01]  /*1120*/  IMAD.SHL.U32 R26, R16, 0x2, RZ ;  /* 0x00000002101a7824 */ /* 0x000fe200078e00ff */
[----:B------:R-:W-:-:S07]  /*1130*/  LOP3.LUT R16, R24, R17, RZ, 0x3c, !PT ;  /* 0x0000001118107212 */ /* 0x000fce00078e3cff */
[----:B------:R-:W-:Y:S02]  /*1140*/  @!P0 LOP3.LUT R26, R26, 0x1b, RZ, 0x3c, !PT ;  /* 0x0000001b1a1a8812 */ /* 0x000fe400078e3cff */
[----:B------:R-:W-:Y:S02]  /*1150*/  PRMT R27, R16, 0x8880, RZ ;  /* 0x00008880101b7816 */ /* 0x000fe400000000ff */
[C---:B------:R-:W-:Y:S02]  /*1160*/  LOP3.LUT R11, R23.reuse, R26, RZ, 0x3c, !PT ;  /* 0x0000001a170b7212 */ /* 0x040fe400078e3cff */
[----:B------:R-:W-:Y:S02]  /*1170*/  LOP3.LUT R23, R23, R24, RZ, 0x3c, !PT ;  /* 0x0000001817177212 */ /* 0x000fe400078e3cff */
[----:B------:R-:W-:Y:S02]  /*1180*/  ISETP.GE.AND P0, PT, R27, RZ, PT ;  /* 0x000000ff1b00720c */ /* 0x000fe40003f06270 */
[----:B------:R-:W-:-:S04]  /*1190*/  PRMT R26, R23, 0x8880, RZ ;  /* 0x00008880171a7816 */ /* 0x000fc800000000ff */
[----:B------:R-:W-:Y:S01]  /*11a0*/  ISETP.GE.AND P1, PT, R26, RZ, PT ;  /* 0x000000ff1a00720c */ /* 0x000fe20003f26270 */
[----:B------:R-:W-:Y:S02]  /*11b0*/  IMAD.SHL.U32 R16, R16, 0x2, RZ ;  /* 0x0000000210107824 */ /* 0x000fe400078e00ff */
[----:B------:R-:W-:-:S04]  /*11c0*/  IMAD.SHL.U32 R23, R23, 0x2, RZ ;  /* 0x0000000217177824 */ /* 0x000fc800078e00ff */
[----:B------:R-:W-:-:S04]  /*11d0*/  @!P0 LOP3.LUT R16, R16, 0x1b, RZ, 0x3c, !PT ;  /* 0x0000001b10108812 */ /* 0x000fc800078e3cff */
[----:B------:R-:W-:Y:S02]  /*11e0*/  LOP3.LUT R27, R16, R17, RZ, 0x3c, !PT ;  /* 0x00000011101b7212 */ /* 0x000fe400078e3cff */
[----:B------:R-:W-:Y:S02]  /*11f0*/  @!P1 LOP3.LUT R23, R23, 0x1b, RZ, 0x3c, !PT ;  /* 0x0000001b17179812 */ /* 0x000fe400078e3cff */
[----:B------:R-:W-:Y:S02]  /*1200*/  LOP3.LUT R16, R15, R8, R18, 0x96, !PT ;  /* 0x000000080f107212 */ /* 0x000fe400078e9612 */
[----:B------:R-:W-:Y:S02]  /*1210*/  LOP3.LUT R24, R23, R24, RZ, 0x3c, !PT ;  /* 0x0000001817187212 */ /* 0x000fe400078e3cff */
[----:B------:R-:W-:Y:S02]  /*1220*/  LOP3.LUT R23, R16, R13, RZ, 0x3c, !PT ;  /* 0x0000000d10177212 */ /* 0x000fe400078e3cff */
[----:B------:R-:W-:-:S02]  /*1230*/  LOP3.LUT R17, R22, R17, RZ, 0x3c, !PT ;  /* 0x0000001116117212 */ /* 0x000fc400078e3cff */
[----:B------:R-:W-:Y:S02]  /*1240*/  PRMT R16, R23, 0x8880, RZ ;  /* 0x0000888017107816 */ /* 0x000fe400000000ff */
[----:B------:R-:W-:Y:S02]  /*1250*/  PRMT R26, R17, 0x8880, RZ ;  /* 0x00008880111a7816 */ /* 0x000fe400000000ff */
[----:B------:R-:W-:Y:S02]  /*1260*/  ISETP.GE.AND P1, PT, R16, RZ, PT ;  /* 0x000000ff1000720c */ /* 0x000fe40003f26270 */
[----:B------:R-:W-:Y:S01]  /*1270*/  ISETP.GE.AND P0, PT, R26, RZ, PT ;  /* 0x000000ff1a00720c */ /* 0x000fe20003f06270 */
[----:B------:R-:W-:Y:S02]  /*1280*/  IMAD.SHL.U32 R26, R23, 0x2, RZ ;  /* 0x00000002171a7824 */ /* 0x000fe400078e00ff */
[----:B------:R-:W-:Y:S01]  /*1290*/  IMAD.SHL.U32 R17, R17, 0x2, RZ ;  /* 0x0000000211117824 */ /* 0x000fe200078e00ff */
[----:B------:R-:W-:-:S07]  /*12a0*/  LOP3.LUT R16, R11, R12, RZ, 0x3c, !PT ;  /* 0x0000000c0b107212 */ /* 0x000fce00078e3cff */
[----:B------:R-:W-:Y:S02]  /*12b0*/  @!P1 LOP3.LUT R26, R26, 0x1b, RZ, 0x3c, !PT ;  /* 0x0000001b1a1a9812 */ /* 0x000fe400078e3cff */
[----:B------:R-:W-:Y:S02]  /*12c0*/  @!P0 LOP3.LUT R17, R17, 0x1b, RZ, 0x3c, !PT ;  /* 0x0000001b11118812 */ /* 0x000fe400078e3cff */
[----:B------:R-:W-:Y:S02]  /*12d0*/  LOP3.LUT R11, R26, R15, R18, 0x96, !PT ;  /* 0x0000000f1a0b7212 */ /* 0x000fe400078e9612 */
[----:B------:R-:W-:Y:S02]  /*12e0*/  LOP3.LUT R22, R22, R17, RZ, 0x3c, !PT ;  /* 0x0000001116167212 */ /* 0x000fe400078e3cff */
[----:B------:R-:W-:Y:S02]  /*12f0*/  LOP3.LUT R17, R27, R12, RZ, 0x3c, !PT ;  /* 0x0000000c1b117212 */ /* 0x000fe400078e3cff */
        /* <DEDUP_REMOVED lines=23> */
[----:B------:R-:W-:Y:S02]  /*1470*/  LOP3.LUT R9, R22, R9, RZ, 0x3c, !PT ;  /* 0x0000000916097212 */ /* 0x000fe400078e3cff */
[----:B------:R-:W-:Y:S01]  /*1480*/  LOP3.LUT R22, R8, R18, RZ, 0x3c, !PT ;  /* 0x0000001208167212 */ /* 0x000fe200078e3cff */
[----:B------:R-:W-:-:S03]  /*1490*/  IMAD.SHL.U32 R26, R26, 0x2, RZ ;  /* 0x000000021a1a7824 */ /* 0x000fc600078e00ff */
[----:B------:R-:W-:-:S04]  /*14a0*/  PRMT R24, R22, 0x8880, RZ ;  /* 0x0000888016187816 */ /* 0x000fc800000000ff */
[----:B------:R-:W-:Y:S02]  /*14b0*/  ISETP.GE.AND P0, PT, R24, RZ, PT ;  /* 0x000000ff1800720c */ /* 0x000fe40003f06270 */
[----:B------:R-:W-:Y:S01]  /*14c0*/  @!P1 LOP3.LUT R26, R26, 0x1b, RZ, 0x3c, !PT ;  /* 0x0000001b1a1a9812 */ /* 0x000fe200078e3cff */
[----:B------:R-:W-:-:S03]  /*14d0*/  IMAD.SHL.U32 R27, R22, 0x2, RZ ;  /* 0x00000002161b7824 */ /* 0x000fc600078e00ff */
[C---:B------:R-:W-:Y:S02]  /*14e0*/  LOP3.LUT R22, R15.reuse, R26, RZ, 0x3c, !PT ;  /* 0x0000001a0f167212 */ /* 0x040fe400078e3cff */
[----:B------:R-:W-:-:S04]  /*14f0*/  LOP3.LUT R15, R15, R8, RZ, 0x3c, !PT ;  /* 0x000000080f0f7212 */ /* 0x000fc800078e3cff */
[----:B------:R-:W-:Y:S02]  /*1500*/  PRMT R26, R15, 0x8880, RZ ;  /* 0x000088800f1a7816 */ /* 0x000fe400000000ff */
[----:B------:R-:W-:Y:S02]  /*1510*/  @!P0 LOP3.LUT R27, R27, 0x1b, RZ, 0x3c, !PT ;  /* 0x0000001b1b1b8812 */ /* 0x000fe400078e3cff */
[----:B------:R-:W-:Y:S02]  /*1520*/  ISETP.GE.AND P0, PT, R26, RZ, PT ;  /* 0x000000ff1a00720c */ /* 0x000fe40003f06270 */
[-C--:B------:R-:W-:Y:S02]  /*1530*/  LOP3.LUT R24, R27, R18.reuse, RZ, 0x3c, !PT ;  /* 0x000000121b187212 */ /* 0x080fe400078e3cff */
[----:B------:R-:W-:Y:S01]  /*1540*/  LOP3.LUT R18, R13, R18, RZ, 0x3c, !PT ;  /* 0x000000120d127212 */ /* 0x000fe200078e3cff */
[----:B------:R-:W-:-:S03]  /*1550*/  IMAD.SHL.U32 R15, R15, 0x2, RZ ;  /* 0x000000020f0f7824 */ /* 0x000fc600078e00ff */
[----:B------:R-:W-:-:S04]  /*1560*/  PRMT R26, R18, 0x8880, RZ ;  /* 0x00008880121a7816 */ /* 0x000fc800000000ff */
[----:B------:R-:W-:Y:S02]  /*1570*/  ISETP.GE.AND P1, PT, R26, RZ, PT ;  /* 0x000000ff1a00720c */ /* 0x000fe40003f26270 */
[----:B------:R-:W-:Y:S01]  /*1580*/  @!P0 LOP3.LUT R15, R15, 0x1b, RZ, 0x3c, !PT ;  /* 0x0000001b0f0f8812 */ /* 0x000fe200078e3cff */
[----:B------:R-:W-:-:S03]  /*1590*/  IMAD.SHL.U32 R18, R18, 0x2, RZ ;  /* 0x0000000212127824 */ /* 0x000fc600078e00ff */
[----:B------:R-:W-:Y:S02]  /*15a0*/  LOP3.LUT R15, R15, R8, RZ, 0x3c, !PT ;  /* 0x000000080f0f7212 */ /* 0x000fe400078e3cff */
[----:B------:R-:W-:-:S04]  /*15b0*/  LOP3.LUT R8, R14, 0xff, RZ, 0xc0, !PT ;  /* 0x000000ff0e087812 */ /* 0x000fc800078ec0ff */
[----:B------:R-:W-:Y:S02]  /*15c0*/  ISETP.GE.U32.AND P0, PT, R8, 0xd, PT ;  /* 0x0000000d0800780c */ /* 0x000fe40003f06070 */
[----:B------:R-:W-:-:S04]  /*15d0*/  @!P1 LOP3.LUT R18, R18, 0x1b, RZ, 0x3c, !PT ;  /* 0x0000001b12129812 */ /* 0x000fc800078e3cff */
[----:B------:R-:W-:Y:S02]  /*15e0*/  LOP3.LUT R13, R13, R18, RZ, 0x3c, !PT ;  /* 0x000000120d0d7212 */ /* 0x000fe400078e3cff */
[-C--:B------:R-:W-:Y:S02]  /*15f0*/  LOP3.LUT R15, R15, R12.reuse, RZ, 0x3c, !PT ;  /* 0x0000000c0f0f7212 */ /* 0x080fe400078e3cff */
[----:B------:R-:W-:Y:S02]  /*1600*/  LOP3.LUT R13, R13, R12, RZ, 0x3c, !PT ;  /* 0x0000000c0d0d7212 */ /* 0x000fe400078e3cff */
[-C--:B------:R-:W-:Y:S02]  /*1610*/  LOP3.LUT R24, R24, R11.reuse, RZ, 0x3c, !PT ;  /* 0x0000000b18187212 */ /* 0x080fe400078e3cff */
[----:B------:R-:W-:Y:S02]  /*1620*/  LOP3.LUT R11, R22, R11, RZ, 0x3c, !PT ;  /* 0x0000000b160b7212 */ /* 0x000fe400078e3cff */
[----:B------:R-:W-:Y:S01]  /*1630*/  PRMT R12, R15, 0x7610, R12 ;  /* 0x000076100f0c7816 */ /* 0x000fe2000000000c */
[----:B------:R-:W-:Y:S01]  /*1640*/  VIADD R14, R14, 0x1 ;  /* 0x000000010e0e7836 */ /* 0x000fe20000000000 */
[----:B------:R-:W-:-:S02]  /*1650*/  PRMT R22, R13, 0x7610, R22 ;  /* 0x000076100d167816 */ /* 0x000fc40000000016 */
[----:B------:R-:W-:Y:S02]  /*1660*/  PRMT R8, R23, 0x7610, R8 ;  /* 0x0000761017087816 */ /* 0x000fe40000000008 */
[----:B------:R-:W-:Y:S02]  /*1670*/  PRMT R15, R25, 0x7610, R15 ;  /* 0x00007610190f7816 */ /* 0x000fe4000000000f */
[----:B------:R-:W-:Y:S02]  /*1680*/  PRMT R18, R24, 0x7610, R18 ;  /* 0x0000761018127816 */ /* 0x000fe40000000012 */
[----:B------:R-:W-:Y:S02]  /*1690*/  PRMT R23, R6, 0x7610, R23 ;  /* 0x0000761006177816 */ /* 0x000fe40000000017 */
[----:B------:R-:W-:Y:S02]  /*16a0*/  PRMT R25, R7, 0x7610, R25 ;  /* 0x0000761007197816 */ /* 0x000fe40000000019 */
[----:B------:R-:W-:Y:S01]  /*16b0*/  PRMT R13, R21, 0x7610, R13 ;  /* 0x00007610150d7816 */ /* 0x000fe2000000000d */
[----:B------:R-:W-:Y:S06]  /*16c0*/  @!P0 BRA `(.L_x_1) ;  /* 0xffffffec00548947 */ /* 0x000fec000383ffff */
[----:B------:R-:W2:Y:S04]  /*16d0*/  LDG.E.U8 R14, desc[UR4][R4.64+0xe] ;  /* 0x00000e04040e7981 */ /* 0x000ea8000c1e1100 */
[----:B------:R-:W3:Y:S04]  /*16e0*/  LDG.E.U8 R6, desc[UR4][R4.64+0xd] ;  /* 0x00000d0404067981 */ /* 0x000ee8000c1e1100 */
[----:B------:R-:W4:Y:S01]  /*16f0*/  LDG.E.U8 R24, desc[UR4][R4.64+0xf] ;  /* 0x00000f0404187981 */ /* 0x000f22000c1e1100 */
[----:B------:R-:W-:Y:S02]  /*1700*/  LOP3.LUT R29, R13, 0xff, RZ, 0xc0, !PT ;  /* 0x000000ff0d1d7812 */ /* 0x000fe400078ec0ff */
[----:B------:R-:W-:Y:S01]  /*1710*/  LOP3.LUT R13, R15, 0xff, RZ, 0xc0, !PT ;  /* 0x000000ff0f0d7812 */ /* 0x000fe200078ec0ff */
[----:B------:R-:W5:Y:S01]  /*1720*/  LDG.E.U8 R21, desc[UR4][R4.64+0xa] ;  /* 0x00000a0404157981 */ /* 0x000f62000c1e1100 */
[----:B------:R-:W-:Y:S01]  /*1730*/  LOP3.LUT R15, R8, 0xff, RZ, 0xc0, !PT ;  /* 0x000000ff080f7812 */ /* 0x000fe200078ec0ff */
[----:B------:R-:W4:Y:S02]  /*1740*/  LDC.U8 R7, c[0x3][R29+0x100] ;  /* 0x00c040001d077b82 */ /* 0x000f240000000000 */
[----:B------:R-:W5:Y:S04]  /*1750*/  LDG.E.U8 R8, desc[UR4][R4.64+0x7] ;  /* 0x0000070404087981 */ /* 0x000f68000c1e1100 */
[----:B------:R-:W5:Y:S02]  /*1760*/  LDG.E.U8 R26, desc[UR4][R4.64+0xc] ;  /* 0x00000c04041a7981 */ /* 0x000f64000c1e1100 */
[----:B------:R-:W2:Y:S08]  /*1770*/  LDC.U8 R13, c[0x3][R13+0x100] ;  /* 0x00c040000d0d7b82 */ /* 0x000eb00000000000 */
[----:B------:R-:W3:Y:S01]  /*1780*/  LDC.U8 R15, c[0x3][R15+0x100] ;  /* 0x00c040000f0f7b82 */ /* 0x000ee20000000000 */
[----:B------:R-:W-:-:S02]  /*1790*/  LOP3.LUT R27, R9, 0xff, RZ, 0xc0, !PT ;  /* 0x000000ff091b7812 */ /* 0x000fc400078ec0ff */
[----:B------:R-:W-:Y:S02]  /*17a0*/  LOP3.LUT R9, R18, 0xff, RZ, 0xc0, !PT ;  /* 0x000000ff12097812 */ /* 0x000fe400078ec0ff */
[----:B------:R-:W-:Y:S02]  /*17b0*/  LOP3.LUT R18, R23, 0xff, RZ, 0xc0, !PT ;  /* 0x000000ff17127812 */ /* 0x000fe400078ec0ff */
[----:B------:R-:W-:Y:S02]  /*17c0*/  LOP3.LUT R23, R19, 0xff, RZ, 0xc0, !PT ;  /* 0x000000ff13177812 */ /* 0x000fe400078ec0ff */
[----:B------:R-:W-:Y:S02]  /*17d0*/  LOP3.LUT R28, R17, 0xff, RZ, 0xc0, !PT ;  /* 0x000000ff111c7812 */ /* 0x000fe400078ec0ff */
[----:B------:R-:W-:Y:S01]  /*17e0*/  LOP3.LUT R17, R22, 0xff, RZ, 0xc0, !PT ;  /* 0x000000ff16117812 */ /* 0x000fe200078ec0ff */
[----:B------:R-:W5:Y:S01]  /*17f0*/  LDC.U8 R18, c[0x3][R18+0x100] ;  /* 0x00c0400012127b82 */ /* 0x000f620000000000 */
[----:B------:R-:W5:Y:S01]  /*1800*/  LDG.E.U8 R22, desc[UR4][R4.64+0x2] ;  /* 0x0000020404167981 */ /* 0x000f62000c1e1100 */
[----:B--2---:R-:W-:-:S03]  /*1810*/  LOP3.LUT R13, R13, R14, RZ, 0x3c, !PT ;  /* 0x0000000e0d0d7212 */ /* 0x004fc600078e3cff */
[----:B------:R-:W2:Y:S01]  /*1820*/  LDG.E.U8 R14, desc[UR4][R4.64+0x9] ;  /* 0x00000904040e7981 */ /* 0x000ea2000c1e1100 */
[----:B---3--:R-:W-:-:S03]  /*1830*/  LOP3.LUT R15, R15, R6, RZ, 0x3c, !PT ;  /* 0x000000060f0f7212 */ /* 0x008fc600078e3cff */
[----:B------:R-:W3:Y:S01]  /*1840*/  LDG.E.U8 R6, desc[UR4][R4.64+0x8] ;  /* 0x0000080404067981 */ /* 0x000ee2000c1e1100 */
[----:B----4-:R-:W-:-:S03]  /*1850*/  LOP3.LUT R7, R7, R24, RZ, 0x3c, !PT ;  /* 0x0000001807077212 */ /* 0x010fc600078e3cff */
[----:B------:R-:W4:Y:S01]  /*1860*/  LDG.E.U8 R24, desc[UR4][R4.64+0xb] ;  /* 0x00000b0404187981 */ /* 0x000f22000c1e1100 */
[----:B------:R-:W2:Y:S08]  /*1870*/  LDC.U8 R23, c[0x3][R23+0x100] ;  /* 0x00c0400017177b82 */ /* 0x000eb00000000000 */
[----:B------:R-:W3:Y:S08]  /*1880*/  LDC.U8 R29, c[0x3][R28+0x100] ;  /* 0x00c040001c1d7b82 */ /* 0x000ef00000000000 */
[----:B------:R-:W0:Y:S08]  /*1890*/  LDC.U8 R27, c[0x3][R27+0x100] ;  /* 0x00c040001b1b7b82 */ /* 0x000e300000000000 */
[----:B------:R-:W1:Y:S08]  /*18a0*/  LDC.U8 R9, c[0x3][R9+0x100] ;  /* 0x00c0400009097b82 */ /* 0x000e700000000000 */
[----:B------:R-:W4:Y:S01]  /*18b0*/  LDC.U8 R17, c[0x3][R17+0x100] ;  /* 0x00c0400011117b82 */ /* 0x000f220000000000 */
[----:B-----5:R-:W-:-:S02]  /*18c0*/  LOP3.LUT R19, R18, R21, RZ, 0x3c, !PT ;  /* 0x0000001512137212 */ /* 0x020fc400078e3cff */
[----:B------:R-:W5:Y:S01]  /*18d0*/  LDG.E.U8 R18, desc[UR4][R4.64+0x3] ;  /* 0x0000030404127981 */ /* 0x000f62000c1e1100 */
[----:B-1----:R-:W-:-:S03]  /*18e0*/  LOP3.LUT R9, R9, R26, RZ, 0x3c, !PT ;  /* 0x0000001a09097212 */ /* 0x002fc600078e3cff */
[----:B------:R-:W5:Y:S01]  /*18f0*/  LDG.E.U8 R26, desc[UR4][R4.64+0x4] ;  /* 0x00000404041a7981 */ /* 0x000f62000c1e1100 */
[----:B--2---:R-:W-:-:S03]  /*1900*/  LOP3.LUT R21, R23, R14, RZ, 0x3c, !PT ;  /* 0x0000000e17157212 */ /* 0x004fc600078e3cff */
[----:B------:R-:W2:Y:S01]  /*1910*/  LDG.E.U8 R14, desc[UR4][R4.64+0x1] ;  /* 0x00000104040e7981 */ /* 0x000ea2000c1e1100 */
[----:B---3--:R-:W-:Y:S02]  /*1920*/  LOP3.LUT R23, R29, R6, RZ, 0x3c, !PT ;  /* 0x000000061d177212 */ /* 0x008fe400078e3cff */
[----:B0-----:R-:W-:Y:S01]  /*1930*/  LOP3.LUT R29, R27, R8, RZ, 0x3c, !PT ;  /* 0x000000081b1d7212 */ /* 0x001fe200078e3cff */
[----:B------:R-:W3:Y:S01]  /*1940*/  LDG.E.U8 R6, desc[UR4][R4.64+0x5] ;  /* 0x0000050404067981 */ /* 0x000ee2000c1e1100 */
[----:B----4-:R-:W-:-:S03]  /*1950*/  LOP3.LUT R17, R17, R24, RZ, 0x3c, !PT ;  /* 0x0000001811117212 */ /* 0x010fc600078e3cff */
[----:B------:R-:W4:Y:S04]  /*1960*/  LDG.E.U8 R8, desc[UR4][R4.64] ;  /* 0x0000000404087981 */ /* 0x000f28000c1e1100 */
[----:B------:R0:W4:Y:S01]  /*1970*/  LDG.E.U8 R24, desc[UR4][R4.64+0x6] ;  /* 0x0000060404187981 */ /* 0x000122000c1e1100 */
[----:B------:R-:W-:Y:S02]  /*1980*/  LOP3.LUT R28, R11, 0xff, RZ, 0xc0, !PT ;  /* 0x000000ff0b1c7812 */ /* 0x000fe400078ec0ff */
[----:B------:R-:W-:Y:S02]  /*1990*/  LOP3.LUT R16, R16, 0xff, RZ, 0xc0, !PT ;  /* 0x000000ff10107812 */ /* 0x000fe400078ec0ff */
[----:B------:R-:W-:Y:S02]  /*19a0*/  LOP3.LUT R11, R25, 0xff, RZ, 0xc0, !PT ;  /* 0x000000ff190b7812 */ /* 0x000fe400078ec0ff */
[----:B------:R-:W-:-:S02]  /*19b0*/  LOP3.LUT R0, R0, 0xff, RZ, 0xc0, !PT ;  /* 0x000000ff00007812 */ /* 0x000fc400078ec0ff */
[----:B------:R-:W-:Y:S02]  /*19c0*/  LOP3.LUT R20, R20, 0xff, RZ, 0xc0, !PT ;  /* 0x000000ff14147812 */ /* 0x000fe400078ec0ff */
[----:B------:R-:W-:Y:S02]  /*19d0*/  LOP3.LUT R12, R12, 0xff, RZ, 0xc0, !PT ;  /* 0x000000ff0c0c7812 */ /* 0x000fe400078ec0ff */
[----:B------:R-:W-:Y:S01]  /*19e0*/  LOP3.LUT R10, R10, 0xff, RZ, 0xc0, !PT ;  /* 0x000000ff0a0a7812 */ /* 0x000fe200078ec0ff */
[----:B------:R-:W4:Y:S08]  /*19f0*/  LDC.U8 R27, c[0x3][R20+0x100] ;  /* 0x00c04000141b7b82 */ /* 0x000f300000000000 */
[----:B0-----:R-:W2:Y:S08]  /*1a00*/  LDC.U8 R5, c[0x3][R12+0x100] ;  /* 0x00c040000c057b82 */ /* 0x001eb00000000000 */
[----:B------:R0:W1:Y:S08]  /*1a10*/  LDC.U8 R4, c[0x3][R0+0x100] ;  /* 0x00c0400000047b82 */ /* 0x0000700000000000 */
[----:B------:R-:W1:Y:S08]  /*1a20*/  LDC.U8 R25, c[0x3][R28+0x100] ;  /* 0x00c040001c197b82 */ /* 0x000e700000000000 */
[----:B------:R-:W3:Y:S08]  /*1a30*/  LDC.U8 R11, c[0x3][R11+0x100] ;  /* 0x00c040000b0b7b82 */ /* 0x000ef00000000000 */
[----:B------:R-:W5:Y:S08]  /*1a40*/  LDC.U8 R16, c[0x3][R16+0x100] ;  /* 0x00c0400010107b82 */ /* 0x000f700000000000 */
[----:B0-----:R-:W0:Y:S01]  /*1a50*/  LDC.U8 R0, c[0x3][R10+0x100] ;  /* 0x00c040000a007b82 */ /* 0x001e220000000000 */
[----:B------:R-:W-:Y:S04]  /*1a60*/  STG.E.U8 desc[UR4][R2.64+0x7], R29 ;  /* 0x0000071d02007986 */ /* 0x000fe8000c101104 */
[----:B------:R-:W-:Y:S04]  /*1a70*/  STG.E.U8 desc[UR4][R2.64+0x8], R23 ;  /* 0x0000081702007986 */ /* 0x000fe8000c101104 */
[----:B------:R-:W-:Y:S04]  /*1a80*/  STG.E.U8 desc[UR4][R2.64+0x9], R21 ;  /* 0x0000091502007986 */ /* 0x000fe8000c101104 */
[----:B------:R-:W-:Y:S04]  /*1a90*/  STG.E.U8 desc[UR4][R2.64+0xa], R19 ;  /* 0x00000a1302007986 */ /* 0x000fe8000c101104 */
[----:B------:R-:W-:Y:S04]  /*1aa0*/  STG.E.U8 desc[UR4][R2.64+0xb], R17 ;  /* 0x00000b1102007986 */ /* 0x000fe8000c101104 */
[----:B------:R-:W-:Y:S04]  /*1ab0*/  STG.E.U8 desc[UR4][R2.64+0xc], R9 ;  /* 0x00000c0902007986 */ /* 0x000fe8000c101104 */
[----:B------:R-:W-:Y:S04]  /*1ac0*/  STG.E.U8 desc[UR4][R2.64+0xd], R15 ;  /* 0x00000d0f02007986 */ /* 0x000fe8000c101104 */
[----:B------:R-:W-:Y:S04]  /*1ad0*/  STG.E.U8 desc[UR4][R2.64+0xe], R13 ;  /* 0x00000e0d02007986 */ /* 0x000fe8000c101104 */
[----:B------:R-:W-:Y:S01]  /*1ae0*/  STG.E.U8 desc[UR4][R2.64+0xf], R7 ;  /* 0x00000f0702007986 */ /* 0x000fe2000c101104 */
[----:B-----5:R-:W-:-:S05]  /*1af0*/  LOP3.LUT R22, R16, R22, RZ, 0x3c, !PT ;  /* 0x0000001610167212 */ /* 0x020fca00078e3cff */
[----:B------:R-:W-:Y:S01]  /*1b00*/  STG.E.U8 desc[UR4][R2.64+0x2], R22 ;  /* 0x0000021602007986 */ /* 0x000fe2000c101104 */
[----:B--2---:R-:W-:Y:S02]  /*1b10*/  LOP3.LUT R14, R5, R14, RZ, 0x3c, !PT ;  /* 0x0000000e050e7212 */ /* 0x004fe400078e3cff */
[----:B0-----:R-:W-:Y:S02]  /*1b20*/  LOP3.LUT R5, R0, R26, RZ, 0x3c, !PT ;  /* 0x0000001a00057212 */ /* 0x001fe400078e3cff */
[----:B---3--:R-:W-:Y:S02]  /*1b30*/  LOP3.LUT R11, R11, R6, RZ, 0x3c, !PT ;  /* 0x000000060b0b7212 */ /* 0x008fe400078e3cff */
[----:B----4-:R-:W-:Y:S02]  /*1b40*/  LOP3.LUT R8, R27, R8, RZ, 0x3c, !PT ;  /* 0x000000081b087212 */ /* 0x010fe400078e3cff */
[----:B-1----:R-:W-:Y:S02]  /*1b50*/  LOP3.LUT R27, R4, R18, RZ, 0x3c, !PT ;  /* 0x00000012041b7212 */ /* 0x002fe400078e3cff */
[----:B------:R-:W-:Y:S01]  /*1b60*/  LOP3.LUT R25, R25, R24, RZ, 0x3c, !PT ;  /* 0x0000001819197212 */ /* 0x000fe200078e3cff */
[----:B------:R-:W-:Y:S04]  /*1b70*/  STG.E.U8 desc[UR4][R2.64], R8 ;  /* 0x0000000802007986 */ /* 0x000fe8000c101104 */
[----:B------:R-:W-:Y:S04]  /*1b80*/  STG.E.U8 desc[UR4][R2.64+0x1], R14 ;  /* 0x0000010e02007986 */ /* 0x000fe8000c101104 */
[----:B------:R-:W-:Y:S04]  /*1b90*/  STG.E.U8 desc[UR4][R2.64+0x3], R27 ;  /* 0x0000031b02007986 */ /* 0x000fe8000c101104 */
[----:B------:R-:W-:Y:S04]  /*1ba0*/  STG.E.U8 desc[UR4][R2.64+0x4], R5 ;  /* 0x0000040502007986 */ /* 0x000fe8000c101104 */
[----:B------:R-:W-:Y:S04]  /*1bb0*/  STG.E.U8 desc[UR4][R2.64+0x5], R11 ;  /* 0x0000050b02007986 */ /* 0x000fe8000c101104 */
[----:B------:R-:W-:Y:S01]  /*1bc0*/  STG.E.U8 desc[UR4][R2.64+0x6], R25 ;  /* 0x0000061902007986 */ /* 0x000fe2000c101104 */
[----:B------:R-:W-:Y:S06]  /*1bd0*/  BAR.SYNC.DEFER_BLOCKING 0x0 ;  /* 0x0000000000007b1d */ /* 0x000fec0000010000 */
[----:B------:R-:W-:Y:S05]  /*1be0*/  EXIT ;  /* 0x000000000000794d */ /* 0x000fea0003800000 */
.L_x_2:
        /* <DEDUP_REMOVED lines=9> */
.L_x_6:


//--------------------- .text._Z18aes256_encrypt_ecbPhmS_ --------------------------
	.section	.text._Z18aes256_encrypt_ecbPhmS_,"ax",@progbits
	.align	128
        .global         _Z18aes256_encrypt_ecbPhmS_
        .type           _Z18aes256_encrypt_ecbPhmS_,@function
        .size           _Z18aes256_encrypt_ecbPhmS_,(.L_x_7 - _Z18aes256_encrypt_ecbPhmS_)
        .other          _Z18aes256_encrypt_ecbPhmS_,@"STO_CUDA_ENTRY STV_DEFAULT"
_Z18aes256_encrypt_ecbPhmS_:
.text._Z18aes256_encrypt_ecbPhmS_:
        /* <DEDUP_REMOVED lines=16> */
[----:B------:R-:W2:Y:S04]  /*0100*/  LDG.E.U8 R11, desc[UR4][R2.64+0xf] ;  /* 0x00000f04020b7981 */ /* 0x000ea8000c1e1100 */
[----:B------:R-:W3:Y:S04]  /*0110*/  LDG.E.U8 R17, desc[UR4][R14.64+0xa] ;  /* 0x00000a040e117981 */ /* 0x000ee8000c1e1100 */
[----:B------:R-:W4:Y:S04]  /*0120*/  LDG.E.U8 R9, desc[UR4][R14.64+0x9] ;  /* 0x000009040e097981 */ /* 0x000f28000c1e1100 */
[----:B------:R-:W3:Y:S04]  /*0130*/  LDG.E.U8 R18, desc[UR4][R2.64+0xa] ;  /* 0x00000a0402127981 */ /* 0x000ee8000c1e1100 */
        /* <DEDUP_REMOVED lines=19> */
[----:B------:R-:W2:Y:S04]  /*0270*/  LDG.E.U8 R0, desc[UR4][R14.64+0x7] ;  /* 0x000007040e007981 */ /* 0x000ea8000c1e1100 */
[----:B------:R-:W2:Y:S01]  /*0280*/  LDG.E.U8 R15, desc[UR4][R2.64+0x1] ;  /* 0x00000104020f7981 */ /* 0x000ea2000c1e1100 */
[----:B---3--:R-:W-:Y:S02]  /*0290*/  LOP3.LUT R17, R18, R17, RZ, 0x3c, !PT ;  /* 0x0000001112117212 */ /* 0x008fe400078e3cff */
[----:B----4-:R-:W-:Y:S01]  /*02a0*/  LOP3.LUT R9, R16, R9, RZ, 0x3c, !PT ;  /* 0x0000000910097212 */ /* 0x010fe200078e3cff */
[----:B------:R-:W3:Y:S04]  /*02b0*/  LDG.E.U8 R18, desc[UR4][R2.64+0x4] ;  /* 0x0000040402127981 */ /* 0x000ee8000c1e1100 */
[----:B------:R-:W4:Y:S04]  /*02c0*/  LDG.E.U8 R16, desc[UR4][R2.64] ;  /* 0x0000000402107981 */ /* 0x000f28000c1e1100 */
[----:B------:R-:W4:Y:S01]  /*02d0*/  LDG.E.U8 R14, desc[UR4][R2.64+0x2] ;  /* 0x00000204020e7981 */ /* 0x000f22000c1e1100 */
[----:B-----5:R-:W-:-:S03]  /*02e0*/  LOP3.LUT R10, R10, R29, RZ, 0x3c, !PT ;  /* 0x0000001d0a0a7212 */ /* 0x020fc600078e3cff */
[----:B------:R-:W5:Y:S01]  /*02f0*/  LDG.E.U8 R29, desc[UR4][R2.64+0x7] ;  /* 0x00000704021d7981 */ /* 0x000f62000c1e1100 */
[----:B------:R-:W-:-:S03]  /*0300*/  LOP3.LUT R7, R22, R7, RZ, 0x3c, !PT ;  /* 0x0000000716077212 */ /* 0x000fc600078e3cff */
[----:B------:R-:W5:Y:S01]  /*0310*/  LDG.E.U8 R22, desc[UR4][R2.64+0x6] ;  /* 0x0000060402167981 */ /* 0x000f62000c1e1100 */
[----:B------:R-:W-:-:S03]  /*0320*/  LOP3.LUT R8, R23, R8, RZ, 0x3c, !PT ;  /* 0x0000000817087212 */ /* 0x000fc600078e3cff */
[----:B------:R-:W5:Y:S01]  /*0330*/  LDG.E.U8 R23, desc[UR4][R2.64+0x5] ;  /* 0x0000050402177981 */ /* 0x000f62000c1e1100 */
[----:B------:R-:W-:-:S03]  /*0340*/  LOP3.LUT R6, R5, R6, RZ, 0x3c, !PT ;  /* 0x0000000605067212 */ /* 0x000fc600078e3cff */
[----:B------:R-:W5:Y:S01]  /*0350*/  LDG.E.U8 R5, desc[UR4][R2.64+0x3] ;  /* 0x0000030402057981 */ /* 0x000f62000c1e1100 */
[----:B------:R-:W-:Y:S02]  /*0360*/  LOP3.LUT R24, R21, R24, RZ, 0x3c, !PT ;  /* 0x0000001815187212 */ /* 0x000fe400078e3cff */
[----:B--2---:R-:W-:Y:S02]  /*0370*/  LOP3.LUT R4, R15, R4, RZ, 0x3c, !PT ;  /* 0x000000040f047212 */ /* 0x004fe400078e3cff */
[----:B---3--:R-:W-:Y:S01]  /*0380*/  LOP3.LUT R25, R18, R25, RZ, 0x3c, !PT ;  /* 0x0000001912197212 */ /* 0x008fe200078e3cff */
[----:B------:R-:W-:Y:S01]  /*0390*/  IMAD.MOV.U32 R18, RZ, RZ, 0x1 ;  /* 0x00000001ff127424 */ /* 0x000fe200078e00ff */
[----:B----4-:R-:W-:Y:S02]  /*03a0*/  LOP3.LUT R19, R16, R19, RZ, 0x3c, !PT ;  /* 0x0000001310137212 */ /* 0x010fe400078e3cff */
[----:B------:R-:W-:Y:S02]  /*03b0*/  PRMT R16, R4, 0x7610, R16 ;  /* 0x0000761004107816 */ /* 0x000fe40000000010 */
[----:B------:R-:W-:-:S02]  /*03c0*/  LOP3.LUT R13, R14, R13, RZ, 0x3c, !PT ;  /* 0x0000000d0e0d7212 */ /* 0x000fc400078e3cff */
[----:B-----5:R-:W-:Y:S02]  /*03d0*/  LOP3.LUT R0, R29, R0, RZ, 0x3c, !PT ;  /* 0x000000001d007212 */ /* 0x020fe400078e3cff */
[----:B------:R-:W-:Y:S02]  /*03e0*/  LOP3.LUT R27, R22, R27, RZ, 0x3c, !PT ;  /* 0x0000001b161b7212 */ /* 0x000fe400078e3cff */
[----:B------:R-:W-:Y:S02]  /*03f0*/  LOP3.LUT R20, R23, R20, RZ, 0x3c, !PT ;  /* 0x0000001417147212 */ /* 0x000fe400078e3cff */
[----:B0-----:R-:W-:-:S07]  /*0400*/  LOP3.LUT R12, R5, R12, RZ, 0x3c, !PT ;  /* 0x0000000c050c7212 */ /* 0x001fce00078e3cff */
.L_x_3:
[----:B------:R-:W-:-:S05]  /*0410*/  IMAD.SHL.U32 R4, R18, 0x10, RZ ;  /* 0x0000001012047824 */ /* 0x000fca00078e00ff */
[----:B------:R-:W-:-:S04]  /*0420*/  LOP3.LUT R4, R4, 0xf0, RZ, 0xc0, !PT ;  /* 0x000000f004047812 */ /* 0x000fc800078ec0ff */
[----:B------:R-:W-:-:S05]  /*0430*/  IADD3 R4, P0, PT, R4, UR6, RZ ;  /* 0x0000000604047c10 */ /* 0x000fca000ff1e0ff */
[----:B------:R-:W-:-:S05]  /*0440*/  IMAD.X R5, RZ, RZ, UR7, P0 ;  /* 0x00000007ff057e24 */ /* 0x000fca00080e06ff */
[----:B------:R-:W2:Y:S04]  /*0450*/  LDG.E.U8 R15, desc[UR4][R4.64+0xc] ;  /* 0x00000c04040f7981 */ /* 0x000ea8000c1e1100 */
[----:B------:R-:W3:Y:S04]  /*0460*/  LDG.E.U8 R14, desc[UR4][R4.64+0xd] ;  /* 0x00000d04040e7981 */ /* 0x000ee8000c1e1100 */
[----:B------:R-:W4:Y:S01]  /*0470*/  LDG.E.U8 R22, desc[UR4][R4.64+0xe] ;  /* 0x00000e0404167981 */ /* 0x000f22000c1e1100 */
[----:B------:R-:W-:Y:S02]  /*0480*/  LOP3.LUT R16, R16, 0xff, RZ, 0xc0, !PT ;  /* 0x000000ff10107812 */ /* 0x000fe400078ec0ff */
[----:B------:R-:W-:-:S02]  /*0490*/  LOP3.LUT R26, R27, 0xff, RZ, 0xc0, !PT ;  /* 0x000000ff1b1a7812 */ /* 0x000fc400078ec0ff */
[----:B------:R-:W-:Y:S02]  /*04a0*/  LOP3.LUT R27, R6, 0xff, RZ, 0xc0, !PT ;  /* 0x000000ff061b7812 */ /* 0x000fe400078ec0ff */
[----:B------:R-:W0:Y:S08]  /*04b0*/  LDC.U8 R16, c[0x3][R16] ;  /* 0x00c0000010107b82 */ /* 0x000e300000000000 */
[----:B------:R-:W0:Y:S01]  /*04c0*/  LDC.U8 R26, c[0x3][R26] ;  /* 0x00c000001a1a7b82 */ /* 0x000e220000000000 */
[----:B------:R-:W-:-:S07]  /*04d0*/  LOP3.LUT R21, R8, 0xff, RZ, 0xc0, !PT ;  /* 0x000000ff08157812 */ /* 0x000fce00078ec0ff */
[----:B------:R-:W1:Y:S08]  /*04e0*/  LDC.U8 R27, c[0x3][R27] ;  /* 0x00c000001b1b7b82 */ /* 0x000e700000000000 */
[----:B------:R-:W5:Y:S01]  /*04f0*/  LDC.U8 R21, c[0x3][R21] ;  /* 0x00c0000015157b82 */ /* 0x000f620000000000 */
[----:B------:R-:W-:Y:S02]  /*0500*/  LOP3.LUT R29, R0, 0xff, RZ, 0xc0, !PT ;  /* 0x000000ff001d7812 */ /* 0x000fe400078ec0ff */
[----:B------:R-:W-:-:S02]  /*0510*/  LOP3.LUT R0, R7, 0xff, RZ, 0xc0, !PT ;  /* 0x000000ff07007812 */ /* 0x000fc400078ec0ff */
[----:B0-----:R-:W-:-:S04]  /*0520*/  LOP3.LUT R23, R26, R16, RZ, 0x3c, !PT ;  /* 0x000000101a177212 */ /* 0x001fc800078e3cff */
[----:B------:R-:W-:Y:S02]  /*0530*/  PRMT R6, R23, 0x8880, RZ ;  /* 0x0000888017067816 */ /* 0x000fe400000000ff */
[----:B-1----:R-:W-:Y:S02]  /*0540*/  LOP3.LUT R28, R27, R26, RZ, 0x3c, !PT ;  /* 0x0000001a1b1c7212 */ /* 0x002fe400078e3cff */
[----:B------:R-:W-:Y:S02]  /*0550*/  ISETP.GE.AND P0, PT, R6, RZ, PT ;  /* 0x000000ff0600720c */ /* 0x000fe40003f06270 */
[----:B------:R-:W-:-:S04]  /*0560*/  PRMT R6, R28, 0x8880, RZ ;  /* 0x000088801c067816 */ /* 0x000fc800000000ff */
[----:B------:R-:W-:Y:S02]  /*0570*/  ISETP.GE.AND P1, PT, R6, RZ, PT ;  /* 0x000000ff0600720c */ /* 0x000fe40003f26270 */
[----:B-----5:R-:W-:Y:S02]  /*0580*/  LOP3.LUT R8, R16, R21, RZ, 0x3c, !PT ;  /* 0x0000001510087212 */ /* 0x020fe400078e3cff */
[----:B------:R-:W-:Y:S01]  /*0590*/  LOP3.LUT R6, R13, 0xff, RZ, 0xc0, !PT ;  /* 0x000000ff0d067812 */ /* 0x000fe200078ec0ff */
[----:B------:R-:W-:Y:S02]  /*05a0*/  IMAD.SHL.U32 R13, R23, 0x2, RZ ;  /* 0x00000002170d7824 */ /* 0x000fe400078e00ff */
[----:B------:R0:W1:Y:S03]  /*05b0*/  LDC.U8 R23, c[0x3][R0] ;  /* 0x00c0000000177b82 */ /* 0x0000660000000000 */
[----:B------:R-:W-:-:S02]  /*05c0*/  @!P0 LOP3.LUT R13, R13, 0x1b, RZ, 0x3c, !PT ;  /* 0x0000001b0d0d8812 */ /* 0x000fc400078e3cff */
[----:B0-----:R-:W-:-:S04]  /*05d0*/  PRMT R0, R8, 0x8880, RZ ;  /* 0x0000888008007816 */ /* 0x001fc800000000ff */
[----:B------:R-:W-:Y:S01]  /*05e0*/  ISETP.GE.AND P0, PT, R0, RZ, PT ;  /* 0x000000ff0000720c */ /* 0x000fe20003f06270 */
[----:B------:R-:W0:Y:S01]  /*05f0*/  LDC.U8 R6, c[0x3][R6] ;  /* 0x00c0000006067b82 */ /* 0x000e220000000000 */
[----:B------:R-:W-:-:S07]  /*0600*/  IMAD.SHL.U32 R8, R8, 0x2, RZ ;  /* 0x0000000208087824 */ /* 0x000fce00078e00ff */
[----:B------:R-:W0:Y:S01]  /*0610*/  LDC.U8 R29, c[0x3][R29] ;  /* 0x00c000001d1d7b82 */ /* 0x000e220000000000 */
[----:B------:R-:W-:-:S03]  /*0620*/  LOP3.LUT R24, R24, 0xff, RZ, 0xc0, !PT ;  /* 0x000000ff18187812 */ /* 0x000fc600078ec0ff */
[----:B------:R-:W-:Y:S02]  /*0630*/  @!P0 LOP3.LUT R8, R8, 0x1b, RZ, 0x3c, !PT ;  /* 0x0000001b08088812 */ /* 0x000fe400078e3cff */
[----:B------:R-:W-:Y:S02]  /*0640*/  LOP3.LUT R0, R27, R21, RZ, 0x3c, !PT ;  /* 0x000000151b007212 */ /* 0x000fe400078e3cff */
[----:B------:R-:W5:Y:S01]  /*0650*/  LDC.U8 R24, c[0x3][R24] ;  /* 0x00c0000018187b82 */ /* 0x000f620000000000 */
[----:B------:R-:W-:-:S05]  /*0660*/  IMAD.SHL.U32 R28, R28, 0x2, RZ ;  /* 0x000000021c1c7824 */ /* 0x000fca00078e00ff */
[----:B------:R-:W-:Y:S02]  /*0670*/  @!P1 LOP3.LUT R28, R28, 0x1b, RZ, 0x3c, !PT ;  /* 0x0000001b1c1c9812 */ /* 0x000fe400078e3cff */
[----:B--2---:R-:W-:Y:S02]  /*0680*/  LOP3.LUT R8, R8, R15, RZ, 0x3c, !PT ;  /* 0x0000000f08087212 */ /* 0x004fe400078e3cff */
[----:B---3--:R-:W-:Y:S02]  /*0690*/  LOP3.LUT R13, R13, R14, RZ, 0x3c, !PT ;  /* 0x0000000e0d0d7212 */ /* 0x008fe400078e3cff */
[-C--:B------:R-:W-:Y:S02]  /*06a0*/  LOP3.LUT R14, R26, R16.reuse, R21, 0x96, !PT ;  /* 0x000000101a0e7212 */ /* 0x080fe400078e9615 */
[----:B------:R-:W-:Y:S02]  /*06b0*/  LOP3.LUT R8, R8, R21, RZ, 0x3c, !PT ;  /* 0x0000001508087212 */ /* 0x000fe400078e3cff */
[----:B------:R-:W2:Y:S01]  /*06c0*/  LDG.E.U8 R21, desc[UR4][R4.64+0xf] ;  /* 0x00000f0404157981 */ /* 0x000ea2000c1e1100 */
[----:B------:R-:W-:-:S02]  /*06d0*/  LOP3.LUT R13, R13, R16, RZ, 0x3c, !PT ;  /* 0x000000100d0d7212 */ /* 0x000fc400078e3cff */
[----:B------:R-:W-:Y:S02]  /*06e0*/  PRMT R16, R0, 0x8880, RZ ;  /* 0x0000888000107816 */ /* 0x000fe400000000ff */
[----:B----4-:R-:W-:Y:S02]  /*06f0*/  LOP3.LUT R7, R28, R22, RZ, 0x3c, !PT ;  /* 0x000000161c077212 */ /* 0x010fe400078e3cff */
[----:B------:R-:W-:Y:S02]  /*0700*/  ISETP.GE.AND P1, PT, R16, RZ, PT ;  /* 0x000000ff1000720c */ /* 0x000fe40003f26270 */
[----:B0-----:R-:W-:Y:S02]  /*0710*/  LOP3.LUT R16, R29, R6, RZ, 0x3c, !PT ;  /* 0x000000061d107212 */ /* 0x001fe400078e3cff */
[----:B------:R-:W-:Y:S02]  /*0720*/  LOP3.LUT R7, R7, R26, RZ, 0x3c, !PT ;  /* 0x0000001a07077212 */ /* 0x000fe400078e3cff */
[----:B------:R-:W-:Y:S01]  /*0730*/  PRMT R15, R16, 0x8880, RZ ;  /* 0x00008880100f7816 */ /* 0x000fe200000000ff */
[----:B------:R-:W3:Y:S01]  /*0740*/  LDG.E.U8 R26, desc[UR4][R4.64+0xa] ;  /* 0x00000a04041a7981 */ /* 0x000ee2000c1e1100 */
[----:B-1----:R-:W-:-:S02]  /*0750*/  LOP3.LUT R22, R6, R23, RZ, 0x3c, !PT ;  /* 0x0000001706167212 */ /* 0x002fc400078e3cff */
[----:B------:R-:W-:Y:S02]  /*0760*/  ISETP.GE.AND P3, PT, R15, RZ, PT ;  /* 0x000000ff0f00720c */ /* 0x000fe40003f66270 */
[-CC-:B------:R-:W-:Y:S02]  /*0770*/  LOP3.LUT R15, R7, R14.reuse, R27.reuse, 0x96, !PT ;  /* 0x0000000e070f7212 */ /* 0x180fe400078e961b */
[----:B------:R-:W-:Y:S02]  /*0780*/  LOP3.LUT R7, R13, R14, R27, 0x96, !PT ;  /* 0x0000000e0d077212 */ /* 0x000fe400078e961b */
[----:B------:R-:W-:-:S04]  /*0790*/  PRMT R13, R22, 0x8880, RZ ;  /* 0x00008880160d7816 */ /* 0x000fc800000000ff */
[----:B------:R-:W-:Y:S02]  /*07a0*/  ISETP.GE.AND P2, PT, R13, RZ, PT ;  /* 0x000000ff0d00720c */ /* 0x000fe40003f46270 */
[----:B-----5:R-:W-:Y:S02]  /*07b0*/  LOP3.LUT R13, R23, R24, RZ, 0x3c, !PT ;  /* 0x00000018170d7212 */ /* 0x020fe400078e3cff */
[----:B------:R-:W-:Y:S02]  /*07c0*/  LOP3.LUT R8, R8, R14, R27, 0x96, !PT ;  /* 0x0000000e08087212 */ /* 0x000fe400078e961b */
[----:B------:R-:W4:Y:S01]  /*07d0*/  LDG.E.U8 R27, desc[UR4][R4.64+0x9] ;  /* 0x00000904041b7981 */ /* 0x000f22000c1e1100 */
[----:B------:R-:W-:-:S04]  /*07e0*/  PRMT R28, R13, 0x8880, RZ ;  /* 0x000088800d1c7816 */ /* 0x000fc800000000ff */
[----:B------:R-:W-:Y:S02]  /*07f0*/  ISETP.GE.AND P0, PT, R28, RZ, PT ;  /* 0x000000ff1c00720c */ /* 0x000fe40003f06270 */
[----:B------:R-:W5:Y:S01]  /*0800*/  LDG.E.U8 R28, desc[UR4][R4.64+0x8] ;  /* 0x00000804041c7981 */ /* 0x000f62000c1e1100 */
[----:B------:R-:W-:-:S05]  /*0810*/  IMAD.SHL.U32 R0, R0, 0x2, RZ ;  /* 0x0000000200007824 */ /* 0x000fca00078e00ff */
[----:B------:R-:W-:Y:S02]  /*0820*/  @!P1 LOP3.LUT R0, R0, 0x1b, RZ, 0x3c, !PT ;  /* 0x0000001b00009812 */ /* 0x000fe400078e3cff */
[----:B------:R-:W-:-:S06]  /*0830*/  LOP3.LUT R12, R12, 0xff, RZ, 0xc0, !PT ;  /* 0x000000ff0c0c7812 */ /* 0x000fcc00078ec0ff */
[----:B------:R-:W0:Y:S01]  /*0840*/  LDC.U8 R12, c[0x3][R12] ;  /* 0x00c000000c0c7b82 */ /* 0x000e220000000000 */
[----:B------:R-:W-:Y:S02]  /*0850*/  IMAD.SHL.U32 R16, R16, 0x2, RZ ;  /* 0x0000000210107824 */ /* 0x000fe400078e00ff */
[----:B------:R-:W-:-:S03]  /*0860*/  IMAD.SHL.U32 R22, R22, 0x2, RZ ;  /* 0x0000000216167824 */ /* 0x000fc600078e00ff */
[----:B------:R-:W-:Y:S01]  /*0870*/  @!P3 LOP3.LUT R16, R16, 0x1b, RZ, 0x3c, !PT ;  /* 0x0000001b1010b812 */ /* 0x000fe200078e3cff */
[----:B------:R-:W-:Y:S01]  /*0880*/  IMAD.SHL.U32 R13, R13, 0x2, RZ ;  /* 0x000000020d0d7824 */ /* 0x000fe200078e00ff */
[----:B------:R-:W-:-:S04]  /*0890*/  @!P2 LOP3.LUT R22, R22, 0x1b, RZ, 0x3c, !PT ;  /* 0x0000001b1616a812 */ /* 0x000fc800078e3cff */
[----:B------:R-:W-:Y:S02]  /*08a0*/  @!P0 LOP3.LUT R13, R13, 0x1b, RZ, 0x3c, !PT ;  /* 0x0000001b0d0d8812 */ /* 0x000fe400078e3cff */
[----:B------:R-:W-:-:S06]  /*08b0*/  LOP3.LUT R9, R9, 0xff, RZ, 0xc0, !PT ;  /* 0x000000ff09097812 */ /* 0x000fcc00078ec0ff */
[----:B------:R-:W1:Y:S01]  /*08c0*/  LDC.U8 R9, c[0x3][R9] ;  /* 0x00c0000009097b82 */ /* 0x000e620000000000 */
[----:B--2---:R-:W-:-:S04]  /*08d0*/  LOP3.LUT R21, R0, R21, RZ, 0x3c, !PT ;  /* 0x0000001500157212 */ /* 0x004fc800078e3cff */
[----:B------:R-:W-:Y:S02]  /*08e0*/  LOP3.LUT R0, R21, R14, RZ, 0x3c, !PT ;  /* 0x0000000e15007212 */ /* 0x000fe400078e3cff */
[----:B------:R-:W-:-:S06]  /*08f0*/  LOP3.LUT R14, R10, 0xff, RZ, 0xc0, !PT ;  /* 0x000000ff0a0e7812 */ /* 0x000fcc00078ec0ff */
[----:B------:R-:W0:Y:S01]  /*0900*/  LDC.U8 R14, c[0x3][R14] ;  /* 0x00c000000e0e7b82 */ /* 0x000e220000000000 */
[----:B---3--:R-:W-:Y:S02]  /*0910*/  LOP3.LUT R26, R16, R26, RZ, 0x3c, !PT ;  /* 0x0000001a101a7212 */ /* 0x008fe400078e3cff */
[----:B----4-:R-:W-:Y:S02]  /*0920*/  LOP3.LUT R16, R22, R27, RZ, 0x3c, !PT ;  /* 0x0000001b16107212 */ /* 0x010fe400078e3cff */
[----:B------:R-:W-:Y:S01]  /*0930*/  LOP3.LUT R22, R26, R6, RZ, 0x3c, !PT ;  /* 0x000000061a167212 */ /* 0x000fe200078e3cff */
[----:B------:R-:W2:Y:S01]  /*0940*/  LDG.E.U8 R27, desc[UR4][R4.64+0xb] ;  /* 0x00000b04041b7981 */ /* 0x000ea2000c1e1100 */
[----:B------:R-:W-:Y:S02]  /*0950*/  LOP3.LUT R26, R29, R24, RZ, 0x3c, !PT ;  /* 0x000000181d1a7212 */ /* 0x000fe400078e3cff */
[----:B-----5:R-:W-:Y:S02]  /*0960*/  LOP3.LUT R28, R13, R28, RZ, 0x3c, !PT ;  /* 0x0000001c0d1c7212 */ /* 0x020fe400078e3cff */
[----:B------:R-:W-:-:S04]  /*0970*/  PRMT R10, R26, 0x8880, RZ ;  /* 0x000088801a0a7816 */ /* 0x000fc800000000ff */
[----:B------:R-:W-:Y:S02]  /*0980*/  ISETP.GE.AND P2, PT, R10, RZ, PT ;  /* 0x000000ff0a00720c */ /* 0x000fe40003f46270 */
[----:B0-----:R-:W-:-:S04]  /*0990*/  LOP3.LUT R13, R12, R14, RZ, 0x3c, !PT ;  /* 0x0000000e0c0d7212 */ /* 0x001fc800078e3cff */
[----:B------:R-:W-:-:S04]  /*09a0*/  PRMT R10, R13, 0x8880, RZ ;  /* 0x000088800d0a7816 */ /* 0x000fc800000000ff */
[----:B------:R-:W-:Y:S02]  /*09b0*/  ISETP.GE.AND P1, PT, R10, RZ, PT ;  /* 0x000000ff0a00720c */ /* 0x000fe40003f26270 */
[----:B------:R-:W3:Y:S01]  /*09c0*/  LDG.E.U8 R10, desc[UR4][R4.64+0x6] ;  /* 0x00000604040a7981 */ /* 0x000ee2000c1e1100 */
[-C--:B------:R-:W-:Y:S02]  /*09d0*/  LOP3.LUT R6, R6, R23.reuse, R24, 0x96, !PT ;  /* 0x0000001706067212 */ /* 0x080fe400078e9618 */
[----:B------:R-:W-:Y:S02]  /*09e0*/  LOP3.LUT R23, R16, R23, RZ, 0x3c, !PT ;  /* 0x0000001710177212 */ /* 0x000fe400078e3cff */
[----:B-1----:R-:W-:-:S04]  /*09f0*/  LOP3.LUT R16, R14, R9, RZ, 0x3c, !PT ;  /* 0x000000090e107212 */ /* 0x002fc800078e3cff */
[----:B------:R-:W-:-:S04]  /*0a00*/  PRMT R21, R16, 0x8880, RZ ;  /* 0x0000888010157816 */ /* 0x000fc800000000ff */
[----:B------:R-:W-:Y:S02]  /*0a10*/  ISETP.GE.AND P0, PT, R21, RZ, PT ;  /* 0x000000ff1500720c */ /* 0x000fe40003f06270 */
[----:B------:R-:W4:Y:S01]  /*0a20*/  LDG.E.U8 R21, desc[UR4][R4.64+0x5] ;  /* 0x0000050404157981 */ /* 0x000f22000c1e1100 */
[----:B------:R-:W-:-:S06]  /*0a30*/  LOP3.LUT R25, R25, 0xff, RZ, 0xc0, !PT ;  /* 0x000000ff19197812 */ /* 0x000fcc00078ec0ff */
[----:B------:R-:W0:Y:S01]  /*0a40*/  LDC.U8 R25, c[0x3][R25] ;  /* 0x00c0000019197b82 */ /* 0x000e220000000000 */
[----:B------:R-:W-:Y:S01]  /*0a50*/  IMAD.SHL.U32 R26, R26, 0x2, RZ ;  /* 0x000000021a1a7824 */ /* 0x000fe200078e00ff */
[----:B------:R-:W-:-:S04]  /*0a60*/  LOP3.LUT R24, R28, R24, RZ, 0x3c, !PT ;  /* 0x000000181c187212 */ /* 0x000fc800078e3cff */
[----:B------:R-:W-:Y:S02]  /*0a70*/  @!P2 LOP3.LUT R26, R26, 0x1b, RZ, 0x3c, !PT ;  /* 0x0000001b1a1aa812 */ /* 0x000fe400078e3cff */
[-CC-:B------:R-:W-:Y:S02]  /*0a80*/  LOP3.LUT R22, R22, R6.reuse, R29.reuse, 0x96, !PT ;  /* 0x0000000616167212 */ /* 0x180fe400078e961d */
[-CC-:B------:R-:W-:Y:S02]  /*0a90*/  LOP3.LUT R23, R23, R6.reuse, R29.reuse, 0x96, !PT ;  /* 0x0000000617177212 */ /* 0x180fe400078e961d */
[----:B------:R-:W-:Y:S01]  /*0aa0*/  LOP3.LUT R24, R24, R6, R29, 0x96, !PT ;  /* 0x0000000618187212 */ /* 0x000fe200078e961d */
[----:B------:R-:W-:Y:S01]  /*0ab0*/  IMAD.SHL.U32 R16, R16, 0x2, RZ ;  /* 0x0000000210107824 */ /* 0x000fe200078e00ff */
[----:B------:R-:W-:-:S04]  /*0ac0*/  LOP3.LUT R17, R17, 0xff, RZ, 0xc0, !PT ;  /* 0x000000ff11117812 */ /* 0x000fc800078ec0ff */
[----:B------:R-:W-:Y:S02]  /*0ad0*/  @!P0 LOP3.LUT R16, R16, 0x1b, RZ, 0x3c, !PT ;  /* 0x0000001b10108812 */ /* 0x000fe400078e3cff */
[----:B--2---:R-:W-:Y:S01]  /*0ae0*/  LOP3.LUT R29, R26, R27, RZ, 0x3c, !PT ;  /* 0x0000001b1a1d7212 */ /* 0x004fe200078e3cff */
[----:B------:R-:W-:Y:S01]  /*0af0*/  IMAD.SHL.U32 R27, R13, 0x2, RZ ;  /* 0x000000020d1b7824 */ /* 0x000fe200078e00ff */
[----:B0-----:R-:W-:-:S04]  /*0b00*/  LOP3.LUT R13, R9, R25, RZ, 0x3c, !PT ;  /* 0x00000019090d7212 */ /* 0x001fc800078e3cff */
[----:B------:R-:W-:-:S04]  /*0b10*/  @!P1 LOP3.LUT R27, R27, 0x1b, RZ, 0x3c, !PT ;  /* 0x0000001b1b1b9812 */ /* 0x000fc800078e3cff */
[----:B---3--:R-:W-:Y:S02]  /*0b20*/  LOP3.LUT R27, R27, R10, RZ, 0x3c, !PT ;  /* 0x0000000a1b1b7212 */ /* 0x008fe400078e3cff */
[----:B------:R-:W-:-:S04]  /*0b30*/  PRMT R10, R13, 0x8880, RZ ;  /* 0x000088800d0a7816 */ /* 0x000fc800000000ff */
[----:B------:R-:W-:Y:S02]  /*0b40*/  ISETP.GE.AND P1, PT, R10, RZ, PT ;  /* 0x000000ff0a00720c */ /* 0x000fe40003f26270 */
[----:B------:R-:W2:Y:S01]  /*0b50*/  LDG.E.U8 R10, desc[UR4][R4.64+0x4] ;  /* 0x00000404040a7981 */ /* 0x000ea2000c1e1100 */
[----:B------:R-:W-:Y:S02]  /*0b60*/  LOP3.LUT R6, R29, R6, RZ, 0x3c, !PT ;  /* 0x000000061d067212 */ /* 0x000fe400078e3cff */
[----:B------:R-:W-:Y:S02]  /*0b70*/  LOP3.LUT R26, R11, 0xff, RZ, 0xc0, !PT ;  /* 0x000000ff0b1a7812 */ /* 0x000fe400078ec0ff */
[----:B----4-:R-:W-:Y:S02]  /*0b80*/  LOP3.LUT R29, R16, R21, RZ, 0x3c, !PT ;  /* 0x00000015101d7212 */ /* 0x010fe400078e3cff */
[----:B------:R-:W-:Y:S01]  /*0b90*/  LOP3.LUT R16, R12, R25, RZ, 0x3c, !PT ;  /* 0x000000190c107212 */ /* 0x000fe200078e3cff */
[----:B------:R0:W1:Y:S03]  /*0ba0*/  LDC.U8 R11, c[0x3][R17] ;  /* 0x00c00000110b7b82 */ /* 0x0000660000000000 */
[----:B0-----:R-:W-:-:S04]  /*0bb0*/  PRMT R17, R16, 0x8880, RZ ;  /* 0x0000888010117816 */ /* 0x001fc800000000ff */
[----:B------:R-:W-:Y:S02]  /*0bc0*/  ISETP.GE.AND P2, PT, R17, RZ, PT ;  /* 0x000000ff1100720c */ /* 0x000fe40003f46270 */
[----:B------:R-:W3:Y:S01]  /*0bd0*/  LDG.E.U8 R17, desc[UR4][R4.64+0x7] ;  /* 0x0000070404117981 */ /* 0x000ee2000c1e1100 */
[----:B------:R-:W-:-:S05]  /*0be0*/  IMAD.SHL.U32 R13, R13, 0x2, RZ ;  /* 0x000000020d0d7824 */ /* 0x000fca00078e00ff */
[----:B------:R-:W-:Y:S02]  /*0bf0*/  @!P1 LOP3.LUT R13, R13, 0x1b, RZ, 0x3c, !PT ;  /* 0x0000001b0d0d9812 */ /* 0x000fe400078e3cff */
[----:B------:R-:W-:Y:S02]  /*0c00*/  LOP3.LUT R27, R27, R14, RZ, 0x3c, !PT ;  /* 0x0000000e1b1b7212 */ /* 0x000fe400078e3cff */
[-C--:B------:R-:W-:Y:S01]  /*0c10*/  LOP3.LUT R14, R14, R9.reuse, R25, 0x96, !PT ;  /* 0x000000090e0e7212 */ /* 0x080fe200078e9619 */
[----:B------:R-:W1:Y:S01]  /*0c20*/  LDC.U8 R26, c[0x3][R26] ;  /* 0x00c000001a1a7b82 */ /* 0x000e620000000000 */
[----:B------:R-:W-:Y:S02]  /*0c30*/  LOP3.LUT R29, R29, R9, RZ, 0x3c, !PT ;  /* 0x000000091d1d7212 */ /* 0x000fe400078e3cff */
[----:B------:R-:W-:Y:S02]  /*0c40*/  LOP3.LUT R9, R19, 0xff, RZ, 0xc0, !PT ;  /* 0x000000ff13097812 */ /* 0x000fe400078ec0ff */
[----:B------:R-:W-:Y:S01]  /*0c50*/  LOP3.LUT R27, R27, R14, R12, 0x96, !PT ;  /* 0x0000000e1b1b7212 */ /* 0x000fe200078e960c */
[----:B------:R-:W-:Y:S01]  /*0c60*/  IMAD.SHL.U32 R16, R16, 0x2, RZ ;  /* 0x0000000210107824 */ /* 0x000fe200078e00ff */
[----:B------:R-:W4:Y:S02]  /*0c70*/  LDG.E.U8 R19, desc[UR4][R4.64] ;  /* 0x0000000404137981 */ /* 0x000f24000c1e1100 */
[----:B------:R-:W0:Y:S02]  /*0c80*/  LDC.U8 R9, c[0x3][R9] ;  /* 0x00c0000009097b82 */ /* 0x000e240000000000 */
[----:B------:R-:W-:-:S02]  /*0c90*/  @!P2 LOP3.LUT R16, R16, 0x1b, RZ, 0x3c, !PT ;  /* 0x0000001b1010a812 */ /* 0x000fc400078e3cff */
[----:B-1----:R-:W-:-:S04]  /*0ca0*/  LOP3.LUT R21, R26, R11, RZ, 0x3c, !PT ;  /* 0x0000000b1a157212 */ /* 0x002fc800078e3cff */
[----:B------:R-:W-:-:S04]  /*0cb0*/  PRMT R28, R21, 0x8880, RZ ;  /* 0x00008880151c7816 */ /* 0x000fc800000000ff */
[----:B------:R-:W-:Y:S02]  /*0cc0*/  ISETP.GE.AND P0, PT, R28, RZ, PT ;  /* 0x000000ff1c00720c */ /* 0x000fe40003f06270 */
[----:B------:R-:W5:Y:S01]  /*0cd0*/  LDG.E.U8 R28, desc[UR4][R4.64+0x2] ;  /* 0x00000204041c7981 */ /* 0x000f62000c1e1100 */
[----:B------:R-:W-:-:S10]  /*0ce0*/  IMAD.SHL.U32 R21, R21, 0x2, RZ ;  /* 0x0000000215157824 */ /* 0x000fd400078e00ff */
[----:B------:R-:W-:Y:S02]  /*0cf0*/  @!P0 LOP3.LUT R21, R21, 0x1b, RZ, 0x3c, !PT ;  /* 0x0000001b15158812 */ /* 0x000fe400078e3cff */
[----:B--2---:R-:W-:-:S04]  /*0d00*/  LOP3.LUT R10, R13, R10, RZ, 0x3c, !PT ;  /* 0x0000000a0d0a7212 */ /* 0x004fc800078e3cff */
[----:B------:R-:W-:Y:S02]  /*0d10*/  LOP3.LUT R25, R10, R25, RZ, 0x3c, !PT ;  /* 0x000000190a197212 */ /* 0x000fe400078e3cff */
[----:B------:R-:W-:-:S06]  /*0d20*/  LOP3.LUT R10, R20, 0xff, RZ, 0xc0, !PT ;  /* 0x000000ff140a7812 */ /* 0x000fcc00078ec0ff */
[----:B------:R-:W1:Y:S01]  /*0d30*/  LDC.U8 R10, c[0x3][R10] ;  /* 0x00c000000a0a7b82 */ /* 0x000e620000000000 */
[-CC-:B------:R-:W-:Y:S02]  /*0d40*/  LOP3.LUT R20, R29, R14.reuse, R12.reuse, 0x96, !PT ;  /* 0x0000000e1d147212 */ /* 0x180fe400078e960c */
[----:B------:R-:W-:Y:S02]  /*0d50*/  LOP3.LUT R25, R25, R14, R12, 0x96, !PT ;  /* 0x0000000e19197212 */ /* 0x000fe400078e960c */
[----:B---3--:R-:W-:-:S04]  /*0d60*/  LOP3.LUT R17, R16, R17, RZ, 0x3c, !PT ;  /* 0x0000001110117212 */ /* 0x008fc800078e3cff */
[----:B------:R-:W-:Y:S02]  /*0d70*/  LOP3.LUT R14, R17, R14, RZ, 0x3c, !PT ;  /* 0x0000000e110e7212 */ /* 0x000fe400078e3cff */
[----:B-1----:R-:W-:-:S04]  /*0d80*/  LOP3.LUT R12, R11, R10, RZ, 0x3c, !PT ;  /* 0x0000000a0b0c7212 */ /* 0x002fc800078e3cff */
[----:B------:R-:W-:-:S04]  /*0d90*/  PRMT R13, R12, 0x8880, RZ ;  /* 0x000088800c0d7816 */ /* 0x000fc800000000ff */
[----:B------:R-:W-:Y:S02]  /*0da0*/  ISETP.GE.AND P1, PT, R13, RZ, PT ;  /* 0x000000ff0d00720c */ /* 0x000fe40003f26270 */
[----:B------:R-:W2:Y:S01]  /*0db0*/  LDG.E.U8 R13, desc[UR4][R4.64+0x1] ;  /* 0x00000104040d7981 */ /* 0x000ea2000c1e1100 */
[----:B0-----:R-:W-:-:S04]  /*0dc0*/  LOP3.LUT R16, R10, R9, RZ, 0x3c, !PT ;  /* 0x000000090a107212 */ /* 0x001fc800078e3cff */
[----:B------:R-:W-:-:S04]  /*0dd0*/  PRMT R17, R16, 0x8880, RZ ;  /* 0x0000888010117816 */ /* 0x000fc800000000ff */
[----:B------:R-:W-:Y:S02]  /*0de0*/  ISETP.GE.AND P0, PT, R17, RZ, PT ;  /* 0x000000ff1100720c */ /* 0x000fe40003f06270 */
[----:B------:R0:W3:Y:S01]  /*0df0*/  LDG.E.U8 R17, desc[UR4][R4.64+0x3] ;  /* 0x0000030404117981 */ /* 0x0000e2000c1e1100 */
[----:B------:R-:W-:-:S05]  /*0e00*/  IMAD.SHL.U32 R12, R12, 0x2, RZ ;  /* 0x000000020c0c7824 */ /* 0x000fca00078e00ff */
[----:B------:R-:W-:Y:S02]  /*0e10*/  @!P1 LOP3.LUT R12, R12, 0x1b, RZ, 0x3c, !PT ;  /* 0x0000001b0c0c9812 */ /* 0x000fe400078e3cff */
[----:B-----5:R-:W-:Y:S01]  /*0e20*/  LOP3.LUT R28, R21, R28, RZ, 0x3c, !PT ;  /* 0x0000001c151c7212 */ /* 0x020fe200078e3cff */
[----:B------:R-:W-:Y:S01]  /*0e30*/  IMAD.SHL.U32 R16, R16, 0x2, RZ ;  /* 0x0000000210107824 */ /* 0x000fe200078e00ff */
[----:B0-----:R-:W-:-:S04]  /*0e40*/  LOP3.LUT R4, R18, 0xff, RZ, 0xc0, !PT ;  /* 0x000000ff12047812 */ /* 0x001fc800078ec0ff */
[----:B------:R-:W-:Y:S02]  /*0e50*/  @!P0 LOP3.LUT R16, R16, 0x1b, RZ, 0x3c, !PT ;  /* 0x0000001b10108812 */ /* 0x000fe400078e3cff */
[----:B------:R-:W-:Y:S02]  /*0e60*/  ISETP.GE.U32.AND P0, PT, R4, 0xd, PT ;  /* 0x0000000d0400780c */ /* 0x000fe40003f06070 */
[----:B----4-:R-:W-:Y:S02]  /*0e70*/  LOP3.LUT R16, R16, R19, RZ, 0x3c, !PT ;  /* 0x0000001310107212 */ /* 0x010fe400078e3cff */
[----:B------:R-:W-:Y:S02]  /*0e80*/  LOP3.LUT R4, R28, R11, RZ, 0x3c, !PT ;  /* 0x0000000b1c047212 */ /* 0x000fe400078e3cff */
[----:B------:R-:W-:Y:S02]  /*0e90*/  LOP3.LUT R11, R11, R10, R9, 0x96, !PT ;  /* 0x0000000a0b0b7212 */ /* 0x000fe400078e9609 */
[----:B------:R-:W-:-:S02]  /*0ea0*/  LOP3.LUT R16, R16, R9, RZ, 0x3c, !PT ;  /* 0x0000000910107212 */ /* 0x000fc400078e3cff */
[-CC-:B------:R-:W-:Y:S02]  /*0eb0*/  LOP3.LUT R4, R4, R11.reuse, R26.reuse, 0x96, !PT ;  /* 0x0000000b04047212 */ /* 0x180fe400078e961a */
[----:B------:R-:W-:Y:S01]  /*0ec0*/  LOP3.LUT R19, R16, R11, R26, 0x96, !PT ;  /* 0x0000000b10137212 */ /* 0x000fe200078e961a */
[----:B------:R-:W-:Y:S01]  /*0ed0*/  VIADD R18, R18, 0x1 ;  /* 0x0000000112127836 */ /* 0x000fe20000000000 */
[----:B--2---:R-:W-:Y:S02]  /*0ee0*/  LOP3.LUT R13, R12, R13, RZ, 0x3c, !PT ;  /* 0x0000000d0c0d7212 */ /* 0x004fe400078e3cff */
[----:B------:R-:W-:-:S04]  /*0ef0*/  LOP3.LUT R12, R26, R9, RZ, 0x3c, !PT ;  /* 0x000000091a0c7212 */ /* 0x000fc800078e3cff */
[----:B------:R-:W-:-:S04]  /*0f00*/  PRMT R21, R12, 0x8880, RZ ;  /* 0x000088800c157816 */ /* 0x000fc800000000ff */
[----:B------:R-:W-:Y:S01]  /*0f10*/  ISETP.GE.AND P1, PT, R21, RZ, PT ;  /* 0x000000ff1500720c */ /* 0x000fe20003f26270 */
[----:B------:R-:W-:Y:S01]  /*0f20*/  IMAD.SHL.U32 R12, R12, 0x2, RZ ;  /* 0x000000020c0c7824 */ /* 0x000fe200078e00ff */
[----:B------:R-:W-:-:S11]  /*0f30*/  LOP3.LUT R5, R13, R10, RZ, 0x3c, !PT ;  /* 0x0000000a0d057212 */ /* 0x000fd600078e3cff */
[----:B------:R-:W-:-:S04]  /*0f40*/  @!P1 LOP3.LUT R12, R12, 0x1b, RZ, 0x3c, !PT ;  /* 0x0000001b0c0c9812 */ /* 0x000fc800078e3cff */
[----:B---3--:R-:W-:Y:S02]  /*0f50*/  LOP3.LUT R17, R12, R17, RZ, 0x3c, !PT ;  /* 0x000000110c117212 */ /* 0x008fe400078e3cff */
[-C--:B------:R-:W-:Y:S02]  /*0f60*/  LOP3.LUT R5, R5, R11.reuse, R26, 0x96, !PT ;  /* 0x0000000b05057212 */ /* 0x080fe400078e961a */
[----:B------:R-:W-:Y:S02]  /*0f70*/  LOP3.LUT R17, R17, R11, RZ, 0x3c, !PT ;  /* 0x0000000b11117212 */ /* 0x000fe400078e3cff */
[----:B------:R-:W-:Y:S02]  /*0f80*/  PRMT R11, R0, 0x7610, R11 ;  /* 0x00007610000b7816 */ /* 0x000fe4000000000b */
[----:B------:R-:W-:Y:S02]  /*0f90*/  PRMT R12, R17, 0x7610, R12 ;  /* 0x00007610110c7816 */ /* 0x000fe4000000000c */
[----:B------:R-:W-:-:S02]  /*0fa0*/  PRMT R0, R14, 0x7610, R0 ;  /* 0x000076100e007816 */ /* 0x000fc40000000000 */
[----:B------:R-:W-:Y:S02]  /*0fb0*/  PRMT R10, R15, 0x7610, R10 ;  /* 0x000076100f0a7816 */ /* 0x000fe4000000000a */
[----:B------:R-:W-:Y:S02]  /*0fc0*/  PRMT R17, R22, 0x7610, R17 ;  /* 0x0000761016117816 */ /* 0x000fe40000000011 */
[----:B------:R-:W-:Y:S02]  /*0fd0*/  PRMT R9, R23, 0x7610, R9 ;  /* 0x0000761017097816 */ /* 0x000fe40000000009 */
[----:B------:R-:W-:Y:S02]  /*0fe0*/  PRMT R13, R4, 0x7610, R13 ;  /* 0x00007610040d7816 */ /* 0x000fe4000000000d */
[----:B------:R-:W-:Y:S01]  /*0ff0*/  PRMT R16, R5, 0x7610, R16 ;  /* 0x0000761005107816 */ /* 0x000fe20000000010 */
[----:B------:R-:W-:Y:S06]  /*1000*/  @!P0 BRA `(.L_x_3) ;  /* 0xfffffff400008947 */ /* 0x000fec000383ffff */
[----:B------:R-:W0:Y:S02]  /*1010*/  LDC.64 R4, c[0x0][0x390] ;  /* 0x0000e400ff047b82 */ /* 0x000e240000000a00 */
[----:B0-----:R-:W2:Y:S04]  /*1020*/  LDG.E.U8 R18, desc[UR4][R4.64+0xef] ;  /* 0x0000ef0404127981 */ /* 0x001ea8000c1e1100 */
[----:B------:R-:W3:Y:S01]  /*1030*/  LDG.E.U8 R21, desc[UR4][R4.64+0xee] ;  /* 0x0000ee0404157981 */ /* 0x000ee2000c1e1100 */
[----:B------:R-:W-:-:S03]  /*1040*/  LOP3.LUT R15, R6, 0xff, RZ, 0xc0, !PT ;  /* 0x000000ff060f7812 */ /* 0x000fc600078ec0ff */
[----:B------:R-:W4:Y:S01]  /*1050*/  LDG.E.U8 R23, desc[UR4][R4.64+0xed] ;  /* 0x0000ed0404177981 */ /* 0x000f22000c1e1100 */
[----:B------:R-:W-:Y:S02]  /*1060*/  LOP3.LUT R14, R27, 0xff, RZ, 0xc0, !PT ;  /* 0x000000ff1b0e7812 */ /* 0x000fe400078ec0ff */
[----:B------:R-:W2:Y:S01]  /*1070*/  LDC.U8 R15, c[0x3][R15] ;  /* 0x00c000000f0f7b82 */ /* 0x000ea20000000000 */
[----:B------:R-:W-:Y:S01]  /*1080*/  LOP3.LUT R6, R16, 0xff, RZ, 0xc0, !PT ;  /* 0x000000ff10067812 */ /* 0x000fe200078ec0ff */
[----:B------:R-:W5:Y:S04]  /*1090*/  LDG.E.U8 R26, desc[UR4][R4.64+0xec] ;  /* 0x0000ec04041a7981 */ /* 0x000f68000c1e1100 */
[----:B------:R-:W5:Y:S02]  /*10a0*/  LDG.E.U8 R16, desc[UR4][R4.64+0xe9] ;  /* 0x0000e90404107981 */ /* 0x000f64000c1e1100 */
[----:B------:R-:W3:Y:S02]  /*10b0*/  LDC.U8 R14, c[0x3][R14] ;  /* 0x00c000000e0e7b82 */ /* 0x000ee40000000000 */
[----:B------:R-:W5:Y:S06]  /*10c0*/  LDG.E.U8 R22, desc[UR4][R4.64+0xeb] ;  /* 0x0000eb0404167981 */ /* 0x000f6c000c1e1100 */
[----:B------:R-:W4:Y:S01]  /*10d0*/  LDC.U8 R6, c[0x3][R6] ;  /* 0x00c0000006067b82 */ /* 0x000f220000000000 */
[----:B------:R-:W-:-:S02]  /*10e0*/  LOP3.LUT R28, R13, 0xff, RZ, 0xc0, !PT ;  /* 0x000000ff0d1c7812 */ /* 0x000fc400078ec0ff */
[----:B------:R-:W-:Y:S02]  /*10f0*/  LOP3.LUT R13, R0, 0xff, RZ, 0xc0, !PT ;  /* 0x000000ff000d7812 */ /* 0x000fe400078ec0ff */
[----:B------:R-:W-:Y:S02]  /*1100*/  LOP3.LUT R29, R7, 0xff, RZ, 0xc0, !PT ;  /* 0x000000ff071d7812 */ /* 0x000fe400078ec0ff */
[----:B------:R-:W-:Y:S02]  /*1110*/  LOP3.LUT R0, R24, 0xff, RZ, 0xc0, !PT ;  /* 0x000000ff18007812 */ /* 0x000fe400078ec0ff */
[----:B------:R-:W-:Y:S01]  /*1120*/  LOP3.LUT R8, R8, 0xff, RZ, 0xc0, !PT ;  /* 0x000000ff08087812 */ /* 0x000fe200078ec0ff */
[----:B------:R-:W0:Y:S01]  /*1130*/  LDC.U8 R13, c[0x3][R13] ;  /* 0x00c000000d0d7b82 */ /* 0x000e220000000000 */
[----:B------:R-:W5:Y:S07]  /*1140*/  LDG.E.U8 R24, desc[UR4][R4.64+0xe6] ;  /* 0x0000e60404187981 */ /* 0x000f6e000c1e1100 */
[----:B------:R-:W5:Y:S01]  /*1150*/  LDC.U8 R29, c[0x3][R29] ;  /* 0x00c000001d1d7b82 */ /* 0x000f620000000000 */
[----:B--2---:R-:W-:-:S02]  /*1160*/  LOP3.LUT R15, R15, R18, RZ, 0x3c, !PT ;  /* 0x000000120f0f7212 */ /* 0x004fc400078e3cff */
[----:B------:R-:W2:Y:S01]  /*1170*/  LDG.E.U8 R18, desc[UR4][R4.64+0xea] ;  /* 0x0000ea0404127981 */ /* 0x000ea2000c1e1100 */
[----:B---3--:R-:W-:-:S03]  /*1180*/  LOP3.LUT R21, R14, R21, RZ, 0x3c, !PT ;  /* 0x000000150e157212 */ /* 0x008fc600078e3cff */
[----:B------:R-:W3:Y:S01]  /*1190*/  LDG.E.U8 R14, desc[UR4][R4.64+0xe8] ;  /* 0x0000e804040e7981 */ /* 0x000ee2000c1e1100 */
[----:B----4-:R-:W-:-:S03]  /*11a0*/  LOP3.LUT R23, R6, R23, RZ, 0x3c, !PT ;  /* 0x0000001706177212 */ /* 0x010fc600078e3cff */
[----:B------:R-:W4:Y:S01]  /*11b0*/  LDG.E.U8 R6, desc[UR4][R4.64+0xe7] ;  /* 0x0000e70404067981 */ /* 0x000f22000c1e1100 */
[----:B------:R1:W0:Y:S08]  /*11c0*/  LDC.U8 R7, c[0x3][R8] ;  /* 0x00c0000008077b82 */ /* 0x0002300000000000 */
[----:B------:R-:W2:Y:S08]  /*11d0*/  LDC.U8 R27, c[0x3][R28] ;  /* 0x00c000001c1b7b82 */ /* 0x000eb00000000000 */
[----:B------:R-:W3:Y:S01]  /*11e0*/  LDC.U8 R0, c[0x3][R0] ;  /* 0x00c0000000007b82 */ /* 0x000ee20000000000 */
[----:B-----5:R-:W-:Y:S01]  /*11f0*/  LOP3.LUT R29, R29, R16, RZ, 0x3c, !PT ;  /* 0x000000101d1d7212 */ /* 0x020fe200078e3cff */
[----:B-1----:R-:W5:Y:S01]  /*1200*/  LDG.E.U8 R8, desc[UR4][R4.64+0xe0] ;  /* 0x0000e00404087981 */ /* 0x002f62000c1e1100 */
[----:B0-----:R-:W-:-:S03]  /*1210*/  LOP3.LUT R13, R13, R22, RZ, 0x3c, !PT ;  /* 0x000000160d0d7212 */ /* 0x001fc600078e3cff */
[----:B------:R-:W5:Y:S04]  /*1220*/  LDG.E.U8 R16, desc[UR4][R4.64+0xe1] ;  /* 0x0000e10404107981 */ /* 0x000f68000c1e1100 */
[----:B------:R-:W5:Y:S01]  /*1230*/  LDG.E.U8 R22, desc[UR4][R4.64+0xe2] ;  /* 0x0000e20404167981 */ /* 0x000f62000c1e1100 */
[----:B------:R-:W-:-:S03]  /*1240*/  LOP3.LUT R7, R7, R26, RZ, 0x3c, !PT ;  /* 0x0000001a07077212 */ /* 0x000fc600078e3cff */
[----:B------:R-:W5:Y:S01]  /*1250*/  LDG.E.U8 R26, desc[UR4][R4.64+0xe4] ;  /* 0x0000e404041a7981 */ /* 0x000f62000c1e1100 */
[----:B------:R-:W-:-:S06]  /*1260*/  LOP3.LUT R12, R12, 0xff, RZ, 0xc0, !PT ;  /* 0x000000ff0c0c7812 */ /* 0x000fcc00078ec0ff */
[----:B------:R-:W4:Y:S01]  /*1270*/  LDC.U8 R12, c[0x3][R12] ;  /* 0x00c000000c0c7b82 */ /* 0x000f220000000000 */
[----:B--2---:R-:W-:Y:S02]  /*1280*/  LOP3.LUT R27, R27, R18, RZ, 0x3c, !PT ;  /* 0x000000121b1b7212 */ /* 0x004fe400078e3cff */
[----:B------:R-:W2:Y:S01]  /*1290*/  LDG.E.U8 R18, desc[UR4][R4.64+0xe3] ;  /* 0x0000e30404127981 */ /* 0x000ea2000c1e1100 */
[----:B---3--:R-:W-:-:S03]  /*12a0*/  LOP3.LUT R14, R0, R14, RZ, 0x3c, !PT ;  /* 0x0000000e000e7212 */ /* 0x008fc600078e3cff */
[----:B------:R0:W3:Y:S01]  /*12b0*/  LDG.E.U8 R0, desc[UR4][R4.64+0xe5] ;  /* 0x0000e50404007981 */ /* 0x0000e2000c1e1100 */
[----:B----4-:R-:W-:Y:S02]  /*12c0*/  LOP3.LUT R6, R12, R6, RZ, 0x3c, !PT ;  /* 0x000000060c067212 */ /* 0x010fe400078e3cff */
[----:B------:R-:W-:Y:S02]  /*12d0*/  LOP3.LUT R12, R10, 0xff, RZ, 0xc0, !PT ;  /* 0x000000ff0a0c7812 */ /* 0x000fe400078ec0ff */
[----:B------:R-:W-:Y:S02]  /*12e0*/  LOP3.LUT R10, R17, 0xff, RZ, 0xc0, !PT ;  /* 0x000000ff110a7812 */ /* 0x000fe400078ec0ff */
[----:B------:R-:W-:Y:S02]  /*12f0*/  LOP3.LUT R19, R19, 0xff, RZ, 0xc0, !PT ;  /* 0x000000ff13137812 */ /* 0x000fe400078ec0ff */
[----:B------:R-:W-:Y:S02]  /*1300*/  LOP3.LUT R25, R25, 0xff, RZ, 0xc0, !PT ;  /* 0x000000ff19197812 */ /* 0x000fe400078ec0ff */
[----:B------:R-:W-:-:S02]  /*1310*/  LOP3.LUT R17, R11, 0xff, RZ, 0xc0, !PT ;  /* 0x000000ff0b117812 */ /* 0x000fc400078ec0ff */
[----:B------:R-:W-:Y:S02]  /*1320*/  LOP3.LUT R20, R20, 0xff, RZ, 0xc0, !PT ;  /* 0x000000ff14147812 */ /* 0x000fe400078ec0ff */
[----:B------:R-:W-:Y:S01]  /*1330*/  LOP3.LUT R28, R9, 0xff, RZ, 0xc0, !PT ;  /* 0x000000ff091c7812 */ /* 0x000fe200078ec0ff */
[----:B------:R-:W1:Y:S08]  /*1340*/  LDC.U8 R11, c[0x3][R12] ;  /* 0x00c000000c0b7b82 */ /* 0x000e700000000000 */
[----:B0-----:R-:W5:Y:S08]  /*1350*/  LDC.U8 R5, c[0x3][R20] ;  /* 0x00c0000014057b82 */ /* 0x001f700000000000 */
[----:B------:R-:W3:Y:S08]  /*1360*/  LDC.U8 R9, c[0x3][R28] ;  /* 0x00c000001c097b82 */ /* 0x000ef00000000000 */
[----:B------:R-:W0:Y:S08]  /*1370*/  LDC.U8 R19, c[0x3][R19] ;  /* 0x00c0000013137b82 */ /* 0x000e300000000000 */
[----:B------:R-:W4:Y:S08]  /*1380*/  LDC.U8 R4, c[0x3][R10] ;  /* 0x00c000000a047b82 */ /* 0x000f300000000000 */
[----:B------:R-:W2:Y:S08]  /*1390*/  LDC.U8 R17, c[0x3][R17] ;  /* 0x00c0000011117b82 */ /* 0x000eb00000000000 */
[----:B------:R-:W4:Y:S01]  /*13a0*/  LDC.U8 R25, c[0x3][R25] ;  /* 0x00c0000019197b82 */ /* 0x000f220000000000 */
[----:B-1----:R-:W-:Y:S01]  /*13b0*/  LOP3.LUT R11, R11, R24, RZ, 0x3c, !PT ;  /* 0x000000180b0b7212 */ /* 0x002fe200078e3cff */
[----:B------:R-:W-:Y:S01]  /*13c0*/  STG.E.U8 desc[UR4][R2.64+0x7], R6 ;  /* 0x0000070602007986 */ /* 0x000fe2000c101104 */
[----:B-----5:R-:W-:-:S03]  /*13d0*/  LOP3.LUT R16, R5, R16, RZ, 0x3c, !PT ;  /* 0x0000001005107212 */ /* 0x020fc600078e3cff */
[----:B------:R-:W-:Y:S04]  /*13e0*/  STG.E.U8 desc[UR4][R2.64+0x6], R11 ;  /* 0x0000060b02007986 */ /* 0x000fe8000c101104 */
[----:B------:R-:W-:Y:S04]  /*13f0*/  STG.E.U8 desc[UR4][R2.64+0x1], R16 ;  /* 0x0000011002007986 */ /* 0x000fe8000c101104 */
[----:B------:R-:W-:Y:S01]  /*1400*/  STG.E.U8 desc[UR4][R2.64+0x8], R14 ;  /* 0x0000080e02007986 */ /* 0x000fe2000c101104 */
[----:B0-----:R-:W-:-:S03]  /*1410*/  LOP3.LUT R8, R19, R8, RZ, 0x3c, !PT ;  /* 0x0000000813087212 */ /* 0x001fc600078e3cff */
[----:B------:R-:W-:Y:S01]  /*1420*/  STG.E.U8 desc[UR4][R2.64+0x9], R29 ;  /* 0x0000091d02007986 */ /* 0x000fe2000c101104 */
[----:B----4-:R-:W-:-:S03]  /*1430*/  LOP3.LUT R4, R4, R22, RZ, 0x3c, !PT ;  /* 0x0000001604047212 */ /* 0x010fc600078e3cff */
[----:B------:R-:W-:Y:S04]  /*1440*/  STG.E.U8 desc[UR4][R2.64], R8 ;  /* 0x0000000802007986 */ /* 0x000fe8000c101104 */
[----:B------:R-:W-:Y:S04]  /*1450*/  STG.E.U8 desc[UR4][R2.64+0x2], R4 ;  /* 0x0000020402007986 */ /* 0x000fe8000c101104 */
[----:B------:R-:W-:Y:S01]  /*1460*/  STG.E.U8 desc[UR4][R2.64+0xa], R27 ;  /* 0x00000a1b02007986 */ /* 0x000fe2000c101104 */
[----:B------:R-:W-:-:S03]  /*1470*/  LOP3.LUT R5, R25, R26, RZ, 0x3c, !PT ;  /* 0x0000001a19057212 */ /* 0x000fc600078e3cff */
[----:B------:R-:W-:Y:S04]  /*1480*/  STG.E.U8 desc[UR4][R2.64+0xb], R13 ;  /* 0x00000b0d02007986 */ /* 0x000fe8000c101104 */
[----:B------:R-:W-:Y:S04]  /*1490*/  STG.E.U8 desc[UR4][R2.64+0x4], R5 ;  /* 0x0000040502007986 */ /* 0x000fe8000c101104 */
[----:B------:R-:W-:Y:S04]  /*14a0*/  STG.E.U8 desc[UR4][R2.64+0xc], R7 ;  /* 0x00000c0702007986 */ /* 0x000fe8000c101104 */
[----:B------:R-:W-:Y:S04]  /*14b0*/  STG.E.U8 desc[UR4][R2.64+0xd], R23 ;  /* 0x00000d1702007986 */ /* 0x000fe8000c101104 */
[----:B------:R-:W-:Y:S04]  /*14c0*/  STG.E.U8 desc[UR4][R2.64+0xe], R21 ;  /* 0x00000e1502007986 */ /* 0x000fe8000c101104 */
[----:B------:R-:W-:Y:S01]  /*14d0*/  STG.E.U8 desc[UR4][R2.64+0xf], R15 ;  /* 0x00000f0f02007986 */ /* 0x000fe2000c101104 */
[----:B--2---:R-:W-:-:S02]  /*14e0*/  LOP3.LUT R18, R17, R18, RZ, 0x3c, !PT ;  /* 0x0000001211127212 */ /* 0x004fc400078e3cff */
[----:B---3--:R-:W-:-:S03]  /*14f0*/  LOP3.LUT R9, R9, R0, RZ, 0x3c, !PT ;  /* 0x0000000009097212 */ /* 0x008fc600078e3cff */
[----:B------:R-:W-:Y:S04]  /*1500*/  STG.E.U8 desc[UR4][R2.64+0x3], R18 ;  /* 0x0000031202007986 */ /* 0x000fe8000c101104 */
[----:B------:R-:W-:Y:S01]  /*1510*/  STG.E.U8 desc[UR4][R2.64+0x5], R9 ;  /* 0x0000050902007986 */ /* 0x000fe2000c101104 */
[----:B------:R-:W-:Y:S06]  /*1520*/  BAR.SYNC.DEFER_BLOCKING 0x0 ;  /* 0x0000000000007b1d */ /* 0x000fec0000010000 */
[----:B------:R-:W-:Y:S05]  /*1530*/  EXIT ;  /* 0x000000000000794d */ /* 0x000fea0003800000 */
.L_x_4:
        /* <DEDUP_REMOVED lines=12> */
.L_x_7:


//--------------------- .nv.shared.reserved.0     --------------------------
	.section	.nv.shared.reserved.0,"aw",@nobits
	.weak		__nv_reservedSMEM_offset_0_alias
	.size		__nv_reservedSMEM_offset_0_alias, 0, 64
	.other		__nv_reservedSMEM_offset_0_alias,@"STO_CUDA_RESERVED_SHARED STV_DEFAULT"
__nv_reservedSMEM_offset_0_alias:
	.zero		0
	.zero		64


//--------------------- .nv.constant0._Z8GPU_initv --------------------------
	.section	.nv.constant0._Z8GPU_initv,"a",@progbits
	.sectionflags	@""
	.align	4
.nv.constant0._Z8GPU_initv:
	.zero		896


//--------------------- .nv.constant0._Z18aes256_decrypt_ecbPhmS_ --------------------------
	.section	.nv.constant0._Z18aes256_decrypt_ecbPhmS_,"a",@progbits
	.sectionflags	@""
	.align	4
.nv.constant0._Z18aes256_decrypt_ecbPhmS_:
	.zero		920


//--------------------- .nv.constant0._Z18aes256_encrypt_ecbPhmS_ --------------------------
	.section	.nv.constant0._Z18aes256_encrypt_ecbPhmS_,"a",@progbits
	.sectionflags	@""
	.align	4
.nv.constant0._Z18aes256_encrypt_ecbPhmS_:
	.zero		920


//--------------------- SYMBOLS --------------------------

	.type		.nv.reservedSmem.offset0,@object
	.size		.nv.reservedSmem.offset0,0x4
